//
// Generated by NVIDIA NVVM Compiler
//
// Compiler Build ID: CL-36424714
// Cuda compilation tools, release 13.0, V13.0.88
// Based on NVVM 20.0.0
//

.version 9.0
.target sm_100
.address_size 64

	// .globl	_Z6spmv_aPKiS0_PKfS2_Pfi

.visible .entry _Z6spmv_aPKiS0_PKfS2_Pfi(
	.param .u64 .ptr .align 1 _Z6spmv_aPKiS0_PKfS2_Pfi_param_0,
	.param .u64 .ptr .align 1 _Z6spmv_aPKiS0_PKfS2_Pfi_param_1,
	.param .u64 .ptr .align 1 _Z6spmv_aPKiS0_PKfS2_Pfi_param_2,
	.param .u64 .ptr .align 1 _Z6spmv_aPKiS0_PKfS2_Pfi_param_3,
	.param .u64 .ptr .align 1 _Z6spmv_aPKiS0_PKfS2_Pfi_param_4,
	.param .u32 _Z6spmv_aPKiS0_PKfS2_Pfi_param_5
)
{
	.reg .pred 	%p<26>;
	.reg .b32 	%r<77>;
	.reg .b32 	%f<65>;
	.reg .b64 	%rd<103>;

	ld.param.u64 	%rd9, [_Z6spmv_aPKiS0_PKfS2_Pfi_param_0];
	ld.param.u64 	%rd10, [_Z6spmv_aPKiS0_PKfS2_Pfi_param_1];
	ld.param.u64 	%rd11, [_Z6spmv_aPKiS0_PKfS2_Pfi_param_2];
	ld.param.u64 	%rd12, [_Z6spmv_aPKiS0_PKfS2_Pfi_param_3];
	ld.param.u64 	%rd13, [_Z6spmv_aPKiS0_PKfS2_Pfi_param_4];
	ld.param.u32 	%r18, [_Z6spmv_aPKiS0_PKfS2_Pfi_param_5];
	cvta.to.global.u64 	%rd1, %rd13;
	cvta.to.global.u64 	%rd2, %rd12;
	cvta.to.global.u64 	%rd3, %rd9;
	cvta.to.global.u64 	%rd4, %rd11;
	cvta.to.global.u64 	%rd5, %rd10;
	mov.u32 	%r19, %nctaid.x;
	mov.u32 	%r20, %ntid.x;
	mul.lo.s32 	%r21, %r19, %r20;
	cvt.rn.f32.s32 	%f1, %r18;
	cvt.rn.f32.s32 	%f2, %r21;
	div.rn.f32 	%f3, %f1, %f2;
	cvt.rpi.f32.f32 	%f4, %f3;
	cvt.rzi.s32.f32 	%r1, %f4;
	mov.u32 	%r22, %ctaid.x;
	mov.u32 	%r23, %tid.x;
	mad.lo.s32 	%r24, %r22, %r20, %r23;
	mul.lo.s32 	%r75, %r1, %r24;
	setp.lt.s32 	%p1, %r1, 1;
	@%p1 bra 	$L__BB0_41;
	add.s32 	%r25, %r75, 1;
	add.s32 	%r26, %r75, %r1;
	max.s32 	%r27, %r26, %r25;
	sub.s32 	%r3, %r27, %r75;
	and.b32  	%r4, %r3, 7;
	sub.s32 	%r28, %r75, %r27;
	setp.gt.u32 	%p2, %r28, -8;
	@%p2 bra 	$L__BB0_21;
	add.s32 	%r73, %r75, 3;
	and.b32  	%r29, %r3, -8;
	neg.s32 	%r72, %r29;
$L__BB0_3:
	.pragma "nounroll";
	add.s32 	%r30, %r73, -3;
	setp.ge.s32 	%p3, %r30, %r18;
	mul.wide.s32 	%rd14, %r30, 4;
	add.s64 	%rd6, %rd5, %rd14;
	add.s64 	%rd7, %rd4, %rd14;
	add.s64 	%rd8, %rd3, %rd14;
	@%p3 bra 	$L__BB0_5;
	ld.global.u32 	%r31, [%rd6];
	mul.wide.s32 	%rd15, %r31, 4;
	add.s64 	%rd16, %rd1, %rd15;
	ld.global.f32 	%f5, [%rd7];
	ld.global.u32 	%r32, [%rd8];
	mul.wide.s32 	%rd17, %r32, 4;
	add.s64 	%rd18, %rd2, %rd17;
	ld.global.f32 	%f6, [%rd18];
	mul.f32 	%f7, %f5, %f6;
	atom.global.add.f32 	%f8, [%rd16], %f7;
$L__BB0_5:
	add.s32 	%r33, %r73, -2;
	setp.ge.s32 	%p4, %r33, %r18;
	@%p4 bra 	$L__BB0_7;
	ld.global.u32 	%r34, [%rd6+4];
	mul.wide.s32 	%rd19, %r34, 4;
	add.s64 	%rd20, %rd1, %rd19;
	ld.global.f32 	%f9, [%rd7+4];
	ld.global.u32 	%r35, [%rd8+4];
	mul.wide.s32 	%rd21, %r35, 4;
	add.s64 	%rd22, %rd2, %rd21;
	ld.global.f32 	%f10, [%rd22];
	mul.f32 	%f11, %f9, %f10;
	atom.global.add.f32 	%f12, [%rd20], %f11;
$L__BB0_7:
	add.s32 	%r36, %r73, -1;
	setp.ge.s32 	%p5, %r36, %r18;
	@%p5 bra 	$L__BB0_9;
	ld.global.u32 	%r37, [%rd6+8];
	mul.wide.s32 	%rd23, %r37, 4;
	add.s64 	%rd24, %rd1, %rd23;
	ld.global.f32 	%f13, [%rd7+8];
	ld.global.u32 	%r38, [%rd8+8];
	mul.wide.s32 	%rd25, %r38, 4;
	add.s64 	%rd26, %rd2, %rd25;
	ld.global.f32 	%f14, [%rd26];
	mul.f32 	%f15, %f13, %f14;
	atom.global.add.f32 	%f16, [%rd24], %f15;
$L__BB0_9:
	setp.ge.s32 	%p6, %r73, %r18;
	@%p6 bra 	$L__BB0_11;
	ld.global.u32 	%r39, [%rd6+12];
	mul.wide.s32 	%rd27, %r39, 4;
	add.s64 	%rd28, %rd1, %rd27;
	ld.global.f32 	%f17, [%rd7+12];
	ld.global.u32 	%r40, [%rd8+12];
	mul.wide.s32 	%rd29, %r40, 4;
	add.s64 	%rd30, %rd2, %rd29;
	ld.global.f32 	%f18, [%rd30];
	mul.f32 	%f19, %f17, %f18;
	atom.global.add.f32 	%f20, [%rd28], %f19;
$L__BB0_11:
	add.s32 	%r41, %r73, 1;
	setp.ge.s32 	%p7, %r41, %r18;
	@%p7 bra 	$L__BB0_13;
	ld.global.u32 	%r42, [%rd6+16];
	mul.wide.s32 	%rd31, %r42, 4;
	add.s64 	%rd32, %rd1, %rd31;
	ld.global.f32 	%f21, [%rd7+16];
	ld.global.u32 	%r43, [%rd8+16];
	mul.wide.s32 	%rd33, %r43, 4;
	add.s64 	%rd34, %rd2, %rd33;
	ld.global.f32 	%f22, [%rd34];
	mul.f32 	%f23, %f21, %f22;
	atom.global.add.f32 	%f24, [%rd32], %f23;
$L__BB0_13:
	add.s32 	%r44, %r73, 2;
	setp.ge.s32 	%p8, %r44, %r18;
	@%p8 bra 	$L__BB0_15;
	ld.global.u32 	%r45, [%rd6+20];
	mul.wide.s32 	%rd35, %r45, 4;
	add.s64 	%rd36, %rd1, %rd35;
	ld.global.f32 	%f25, [%rd7+20];
	ld.global.u32 	%r46, [%rd8+20];
	mul.wide.s32 	%rd37, %r46, 4;
	add.s64 	%rd38, %rd2, %rd37;
	ld.global.f32 	%f26, [%rd38];
	mul.f32 	%f27, %f25, %f26;
	atom.global.add.f32 	%f28, [%rd36], %f27;
$L__BB0_15:
	add.s32 	%r47, %r73, 3;
	setp.ge.s32 	%p9, %r47, %r18;
	@%p9 bra 	$L__BB0_17;
	ld.global.u32 	%r48, [%rd6+24];
	mul.wide.s32 	%rd39, %r48, 4;
	add.s64 	%rd40, %rd1, %rd39;
	ld.global.f32 	%f29, [%rd7+24];
	ld.global.u32 	%r49, [%rd8+24];
	mul.wide.s32 	%rd41, %r49, 4;
	add.s64 	%rd42, %rd2, %rd41;
	ld.global.f32 	%f30, [%rd42];
	mul.f32 	%f31, %f29, %f30;
	atom.global.add.f32 	%f32, [%rd40], %f31;
$L__BB0_17:
	add.s32 	%r50, %r73, 4;
	setp.ge.s32 	%p10, %r50, %r18;
	@%p10 bra 	$L__BB0_19;
	ld.global.u32 	%r51, [%rd6+28];
	mul.wide.s32 	%rd43, %r51, 4;
	add.s64 	%rd44, %rd1, %rd43;
	ld.global.f32 	%f33, [%rd7+28];
	ld.global.u32 	%r52, [%rd8+28];
	mul.wide.s32 	%rd45, %r52, 4;
	add.s64 	%rd46, %rd2, %rd45;
	ld.global.f32 	%f34, [%rd46];
	mul.f32 	%f35, %f33, %f34;
	atom.global.add.f32 	%f36, [%rd44], %f35;
$L__BB0_19:
	add.s32 	%r73, %r73, 8;
	add.s32 	%r72, %r72, 8;
	setp.ne.s32 	%p11, %r72, 0;
	@%p11 bra 	$L__BB0_3;
	add.s32 	%r75, %r73, -3;
$L__BB0_21:
	setp.eq.s32 	%p12, %r4, 0;
	@%p12 bra 	$L__BB0_41;
	and.b32  	%r13, %r3, 3;
	setp.lt.u32 	%p13, %r4, 4;
	@%p13 bra 	$L__BB0_32;
	setp.ge.s32 	%p14, %r75, %r18;
	@%p14 bra 	$L__BB0_25;
	mul.wide.s32 	%rd47, %r75, 4;
	add.s64 	%rd48, %rd5, %rd47;
	ld.global.u32 	%r53, [%rd48];
	mul.wide.s32 	%rd49, %r53, 4;
	add.s64 	%rd50, %rd1, %rd49;
	add.s64 	%rd51, %rd4, %rd47;
	ld.global.f32 	%f37, [%rd51];
	add.s64 	%rd52, %rd3, %rd47;
	ld.global.u32 	%r54, [%rd52];
	mul.wide.s32 	%rd53, %r54, 4;
	add.s64 	%rd54, %rd2, %rd53;
	ld.global.f32 	%f38, [%rd54];
	mul.f32 	%f39, %f37, %f38;
	atom.global.add.f32 	%f40, [%rd50], %f39;
$L__BB0_25:
	add.s32 	%r55, %r75, 1;
	setp.ge.s32 	%p15, %r55, %r18;
	@%p15 bra 	$L__BB0_27;
	mul.wide.s32 	%rd55, %r75, 4;
	add.s64 	%rd56, %rd5, %rd55;
	ld.global.u32 	%r56, [%rd56+4];
	mul.wide.s32 	%rd57, %r56, 4;
	add.s64 	%rd58, %rd1, %rd57;
	add.s64 	%rd59, %rd4, %rd55;
	ld.global.f32 	%f41, [%rd59+4];
	add.s64 	%rd60, %rd3, %rd55;
	ld.global.u32 	%r57, [%rd60+4];
	mul.wide.s32 	%rd61, %r57, 4;
	add.s64 	%rd62, %rd2, %rd61;
	ld.global.f32 	%f42, [%rd62];
	mul.f32 	%f43, %f41, %f42;
	atom.global.add.f32 	%f44, [%rd58], %f43;
$L__BB0_27:
	add.s32 	%r58, %r75, 2;
	setp.ge.s32 	%p16, %r58, %r18;
	@%p16 bra 	$L__BB0_29;
	mul.wide.s32 	%rd63, %r75, 4;
	add.s64 	%rd64, %rd5, %rd63;
	ld.global.u32 	%r59, [%rd64+8];
	mul.wide.s32 	%rd65, %r59, 4;
	add.s64 	%rd66, %rd1, %rd65;
	add.s64 	%rd67, %rd4, %rd63;
	ld.global.f32 	%f45, [%rd67+8];
	add.s64 	%rd68, %rd3, %rd63;
	ld.global.u32 	%r60, [%rd68+8];
	mul.wide.s32 	%rd69, %r60, 4;
	add.s64 	%rd70, %rd2, %rd69;
	ld.global.f32 	%f46, [%rd70];
	mul.f32 	%f47, %f45, %f46;
	atom.global.add.f32 	%f48, [%rd66], %f47;
$L__BB0_29:
	add.s32 	%r61, %r75, 3;
	setp.ge.s32 	%p17, %r61, %r18;
	@%p17 bra 	$L__BB0_31;
	mul.wide.s32 	%rd71, %r75, 4;
	add.s64 	%rd72, %rd5, %rd71;
	ld.global.u32 	%r62, [%rd72+12];
	mul.wide.s32 	%rd73, %r62, 4;
	add.s64 	%rd74, %rd1, %rd73;
	add.s64 	%rd75, %rd4, %rd71;
	ld.global.f32 	%f49, [%rd75+12];
	add.s64 	%rd76, %rd3, %rd71;
	ld.global.u32 	%r63, [%rd76+12];
	mul.wide.s32 	%rd77, %r63, 4;
	add.s64 	%rd78, %rd2, %rd77;
	ld.global.f32 	%f50, [%rd78];
	mul.f32 	%f51, %f49, %f50;
	atom.global.add.f32 	%f52, [%rd74], %f51;
$L__BB0_31:
	add.s32 	%r75, %r75, 4;
$L__BB0_32:
	setp.eq.s32 	%p18, %r13, 0;
	@%p18 bra 	$L__BB0_41;
	setp.eq.s32 	%p19, %r13, 1;
	@%p19 bra 	$L__BB0_39;
	setp.ge.s32 	%p20, %r75, %r18;
	@%p20 bra 	$L__BB0_36;
	mul.wide.s32 	%rd79, %r75, 4;
	add.s64 	%rd80, %rd5, %rd79;
	ld.global.u32 	%r64, [%rd80];
	mul.wide.s32 	%rd81, %r64, 4;
	add.s64 	%rd82, %rd1, %rd81;
	add.s64 	%rd83, %rd4, %rd79;
	ld.global.f32 	%f53, [%rd83];
	add.s64 	%rd84, %rd3, %rd79;
	ld.global.u32 	%r65, [%rd84];
	mul.wide.s32 	%rd85, %r65, 4;
	add.s64 	%rd86, %rd2, %rd85;
	ld.global.f32 	%f54, [%rd86];
	mul.f32 	%f55, %f53, %f54;
	atom.global.add.f32 	%f56, [%rd82], %f55;
$L__BB0_36:
	add.s32 	%r66, %r75, 1;
	setp.ge.s32 	%p21, %r66, %r18;
	@%p21 bra 	$L__BB0_38;
	mul.wide.s32 	%rd87, %r75, 4;
	add.s64 	%rd88, %rd5, %rd87;
	ld.global.u32 	%r67, [%rd88+4];
	mul.wide.s32 	%rd89, %r67, 4;
	add.s64 	%rd90, %rd1, %rd89;
	add.s64 	%rd91, %rd4, %rd87;
	ld.global.f32 	%f57, [%rd91+4];
	add.s64 	%rd92, %rd3, %rd87;
	ld.global.u32 	%r68, [%rd92+4];
	mul.wide.s32 	%rd93, %r68, 4;
	add.s64 	%rd94, %rd2, %rd93;
	ld.global.f32 	%f58, [%rd94];
	mul.f32 	%f59, %f57, %f58;
	atom.global.add.f32 	%f60, [%rd90], %f59;
$L__BB0_38:
	add.s32 	%r75, %r75, 2;
$L__BB0_39:
	and.b32  	%r69, %r3, 1;
	setp.eq.b32 	%p22, %r69, 1;
	not.pred 	%p23, %p22;
	setp.ge.s32 	%p24, %r75, %r18;
	or.pred  	%p25, %p23, %p24;
	@%p25 bra 	$L__BB0_41;
	mul.wide.s32 	%rd95, %r75, 4;
	add.s64 	%rd96, %rd5, %rd95;
	ld.global.u32 	%r70, [%rd96];
	mul.wide.s32 	%rd97, %r70, 4;
	add.s64 	%rd98, %rd1, %rd97;
	add.s64 	%rd99, %rd4, %rd95;
	ld.global.f32 	%f61, [%rd99];
	add.s64 	%rd100, %rd3, %rd95;
	ld.global.u32 	%r71, [%rd100];
	mul.wide.s32 	%rd101, %r71, 4;
	add.s64 	%rd102, %rd2, %rd101;
	ld.global.f32 	%f62, [%rd102];
	mul.f32 	%f63, %f61, %f62;
	atom.global.add.f32 	%f64, [%rd98], %f63;
$L__BB0_41:
	ret;

}
	// .globl	_Z6spmv_bPKiS0_PKfS2_Pfi
.visible .entry _Z6spmv_bPKiS0_PKfS2_Pfi(
	.param .u64 .ptr .align 1 _Z6spmv_bPKiS0_PKfS2_Pfi_param_0,
	.param .u64 .ptr .align 1 _Z6spmv_bPKiS0_PKfS2_Pfi_param_1,
	.param .u64 .ptr .align 1 _Z6spmv_bPKiS0_PKfS2_Pfi_param_2,
	.param .u64 .ptr .align 1 _Z6spmv_bPKiS0_PKfS2_Pfi_param_3,
	.param .u64 .ptr .align 1 _Z6spmv_bPKiS0_PKfS2_Pfi_param_4,
	.param .u32 _Z6spmv_bPKiS0_PKfS2_Pfi_param_5
)
{
	.reg .pred 	%p<4>;
	.reg .b32 	%r<16>;
	.reg .b32 	%f<9>;
	.reg .b64 	%rd<19>;

	ld.param.u64 	%rd6, [_Z6spmv_bPKiS0_PKfS2_Pfi_param_0];
	ld.param.u64 	%rd7, [_Z6spmv_bPKiS0_PKfS2_Pfi_param_1];
	ld.param.u64 	%rd8, [_Z6spmv_bPKiS0_PKfS2_Pfi_param_2];
	ld.param.u64 	%rd9, [_Z6spmv_bPKiS0_PKfS2_Pfi_param_3];
	ld.param.u64 	%rd10, [_Z6spmv_bPKiS0_PKfS2_Pfi_param_4];
	ld.param.u32 	%r7, [_Z6spmv_bPKiS0_PKfS2_Pfi_param_5];
	mov.u32 	%r8, %nctaid.x;
	mov.u32 	%r9, %ntid.x;
	mul.lo.s32 	%r1, %r8, %r9;
	cvt.rn.f32.s32 	%f1, %r7;
	cvt.rn.f32.s32 	%f2, %r1;
	div.rn.f32 	%f3, %f1, %f2;
	cvt.rpi.f32.f32 	%f4, %f3;
	cvt.rzi.s32.f32 	%r10, %f4;
	mov.u32 	%r11, %ctaid.x;
	mov.u32 	%r12, %tid.x;
	mad.lo.s32 	%r15, %r11, %r9, %r12;
	mul.lo.s32 	%r3, %r10, %r1;
	setp.lt.s32 	%p1, %r3, 1;
	@%p1 bra 	$L__BB1_5;
	add.s32 	%r4, %r3, %r15;
	cvta.to.global.u64 	%rd1, %rd7;
	cvta.to.global.u64 	%rd2, %rd8;
	cvta.to.global.u64 	%rd3, %rd6;
	cvta.to.global.u64 	%rd4, %rd9;
	cvta.to.global.u64 	%rd5, %rd10;
$L__BB1_2:
	setp.ge.s32 	%p2, %r15, %r7;
	@%p2 bra 	$L__BB1_4;
	mul.wide.s32 	%rd11, %r15, 4;
	add.s64 	%rd12, %rd1, %rd11;
	ld.global.u32 	%r13, [%rd12];
	mul.wide.s32 	%rd13, %r13, 4;
	add.s64 	%rd14, %rd5, %rd13;
	add.s64 	%rd15, %rd2, %rd11;
	ld.global.f32 	%f5, [%rd15];
	add.s64 	%rd16, %rd3, %rd11;
	ld.global.u32 	%r14, [%rd16];
	mul.wide.s32 	%rd17, %r14, 4;
	add.s64 	%rd18, %rd4, %rd17;
	ld.global.f32 	%f6, [%rd18];
	mul.f32 	%f7, %f5, %f6;
	atom.global.add.f32 	%f8, [%rd14], %f7;
$L__BB1_4:
	add.s32 	%r15, %r15, %r1;
	setp.lt.s32 	%p3, %r15, %r4;
	@%p3 bra 	$L__BB1_2;
$L__BB1_5:
	ret;

}
	// .globl	_Z6spmv_cPKiS0_PKfS2_Pfi
.visible .entry _Z6spmv_cPKiS0_PKfS2_Pfi(
	.param .u64 .ptr .align 1 _Z6spmv_cPKiS0_PKfS2_Pfi_param_0,
	.param .u64 .ptr .align 1 _Z6spmv_cPKiS0_PKfS2_Pfi_param_1,
	.param .u64 .ptr .align 1 _Z6spmv_cPKiS0_PKfS2_Pfi_param_2,
	.param .u64 .ptr .align 1 _Z6spmv_cPKiS0_PKfS2_Pfi_param_3,
	.param .u64 .ptr .align 1 _Z6spmv_cPKiS0_PKfS2_Pfi_param_4,
	.param .u32 _Z6spmv_cPKiS0_PKfS2_Pfi_param_5
)
{
	.reg .pred 	%p<25>;
	.reg .b32 	%r<81>;
	.reg .b32 	%f<65>;
	.reg .b64 	%rd<103>;

	ld.param.u64 	%rd9, [_Z6spmv_cPKiS0_PKfS2_Pfi_param_0];
	ld.param.u64 	%rd10, [_Z6spmv_cPKiS0_PKfS2_Pfi_param_1];
	ld.param.u64 	%rd11, [_Z6spmv_cPKiS0_PKfS2_Pfi_param_2];
	ld.param.u64 	%rd12, [_Z6spmv_cPKiS0_PKfS2_Pfi_param_3];
	ld.param.u64 	%rd13, [_Z6spmv_cPKiS0_PKfS2_Pfi_param_4];
	ld.param.u32 	%r21, [_Z6spmv_cPKiS0_PKfS2_Pfi_param_5];
	cvta.to.global.u64 	%rd1, %rd13;
	cvta.to.global.u64 	%rd2, %rd12;
	cvta.to.global.u64 	%rd3, %rd9;
	cvta.to.global.u64 	%rd4, %rd11;
	cvta.to.global.u64 	%rd5, %rd10;
	mov.u32 	%r22, %nctaid.x;
	mov.u32 	%r23, %ntid.x;
	mul.lo.s32 	%r24, %r22, %r23;
	cvt.rn.f32.s32 	%f1, %r21;
	cvt.rn.f32.s32 	%f2, %r24;
	div.rn.f32 	%f3, %f1, %f2;
	cvt.rpi.f32.f32 	%f4, %f3;
	cvt.rzi.s32.f32 	%r1, %f4;
	mov.u32 	%r25, %ctaid.x;
	mov.u32 	%r26, %tid.x;
	mad.lo.s32 	%r27, %r25, %r23, %r26;
	shr.s32 	%r28, %r27, 31;
	shr.u32 	%r29, %r28, 27;
	add.s32 	%r30, %r27, %r29;
	and.b32  	%r31, %r30, -32;
	sub.s32 	%r32, %r27, %r31;
	mad.lo.s32 	%r2, %r31, %r1, %r32;
	setp.lt.s32 	%p1, %r1, 1;
	@%p1 bra 	$L__BB2_41;
	and.b32  	%r3, %r1, 7;
	setp.lt.u32 	%p2, %r1, 8;
	mov.b32 	%r79, 0;
	@%p2 bra 	$L__BB2_20;
	and.b32  	%r79, %r1, 2147483640;
	mov.b32 	%r77, 0;
$L__BB2_3:
	.pragma "nounroll";
	shl.b32 	%r35, %r77, 5;
	add.s32 	%r6, %r2, %r35;
	setp.ge.s32 	%p3, %r6, %r21;
	mul.wide.s32 	%rd14, %r6, 4;
	add.s64 	%rd6, %rd5, %rd14;
	add.s64 	%rd7, %rd4, %rd14;
	add.s64 	%rd8, %rd3, %rd14;
	@%p3 bra 	$L__BB2_5;
	ld.global.u32 	%r36, [%rd6];
	mul.wide.s32 	%rd15, %r36, 4;
	add.s64 	%rd16, %rd1, %rd15;
	ld.global.f32 	%f5, [%rd7];
	ld.global.u32 	%r37, [%rd8];
	mul.wide.s32 	%rd17, %r37, 4;
	add.s64 	%rd18, %rd2, %rd17;
	ld.global.f32 	%f6, [%rd18];
	mul.f32 	%f7, %f5, %f6;
	atom.global.add.f32 	%f8, [%rd16], %f7;
$L__BB2_5:
	add.s32 	%r38, %r6, 32;
	setp.ge.s32 	%p4, %r38, %r21;
	@%p4 bra 	$L__BB2_7;
	ld.global.u32 	%r39, [%rd6+128];
	mul.wide.s32 	%rd19, %r39, 4;
	add.s64 	%rd20, %rd1, %rd19;
	ld.global.f32 	%f9, [%rd7+128];
	ld.global.u32 	%r40, [%rd8+128];
	mul.wide.s32 	%rd21, %r40, 4;
	add.s64 	%rd22, %rd2, %rd21;
	ld.global.f32 	%f10, [%rd22];
	mul.f32 	%f11, %f9, %f10;
	atom.global.add.f32 	%f12, [%rd20], %f11;
$L__BB2_7:
	add.s32 	%r41, %r6, 64;
	setp.ge.s32 	%p5, %r41, %r21;
	@%p5 bra 	$L__BB2_9;
	ld.global.u32 	%r42, [%rd6+256];
	mul.wide.s32 	%rd23, %r42, 4;
	add.s64 	%rd24, %rd1, %rd23;
	ld.global.f32 	%f13, [%rd7+256];
	ld.global.u32 	%r43, [%rd8+256];
	mul.wide.s32 	%rd25, %r43, 4;
	add.s64 	%rd26, %rd2, %rd25;
	ld.global.f32 	%f14, [%rd26];
	mul.f32 	%f15, %f13, %f14;
	atom.global.add.f32 	%f16, [%rd24], %f15;
$L__BB2_9:
	add.s32 	%r44, %r6, 96;
	setp.ge.s32 	%p6, %r44, %r21;
	@%p6 bra 	$L__BB2_11;
	ld.global.u32 	%r45, [%rd6+384];
	mul.wide.s32 	%rd27, %r45, 4;
	add.s64 	%rd28, %rd1, %rd27;
	ld.global.f32 	%f17, [%rd7+384];
	ld.global.u32 	%r46, [%rd8+384];
	mul.wide.s32 	%rd29, %r46, 4;
	add.s64 	%rd30, %rd2, %rd29;
	ld.global.f32 	%f18, [%rd30];
	mul.f32 	%f19, %f17, %f18;
	atom.global.add.f32 	%f20, [%rd28], %f19;
$L__BB2_11:
	add.s32 	%r47, %r6, 128;
	setp.ge.s32 	%p7, %r47, %r21;
	@%p7 bra 	$L__BB2_13;
	ld.global.u32 	%r48, [%rd6+512];
	mul.wide.s32 	%rd31, %r48, 4;
	add.s64 	%rd32, %rd1, %rd31;
	ld.global.f32 	%f21, [%rd7+512];
	ld.global.u32 	%r49, [%rd8+512];
	mul.wide.s32 	%rd33, %r49, 4;
	add.s64 	%rd34, %rd2, %rd33;
	ld.global.f32 	%f22, [%rd34];
	mul.f32 	%f23, %f21, %f22;
	atom.global.add.f32 	%f24, [%rd32], %f23;
$L__BB2_13:
	add.s32 	%r50, %r6, 160;
	setp.ge.s32 	%p8, %r50, %r21;
	@%p8 bra 	$L__BB2_15;
	ld.global.u32 	%r51, [%rd6+640];
	mul.wide.s32 	%rd35, %r51, 4;
	add.s64 	%rd36, %rd1, %rd35;
	ld.global.f32 	%f25, [%rd7+640];
	ld.global.u32 	%r52, [%rd8+640];
	mul.wide.s32 	%rd37, %r52, 4;
	add.s64 	%rd38, %rd2, %rd37;
	ld.global.f32 	%f26, [%rd38];
	mul.f32 	%f27, %f25, %f26;
	atom.global.add.f32 	%f28, [%rd36], %f27;
$L__BB2_15:
	add.s32 	%r53, %r6, 192;
	setp.ge.s32 	%p9, %r53, %r21;
	@%p9 bra 	$L__BB2_17;
	ld.global.u32 	%r54, [%rd6+768];
	mul.wide.s32 	%rd39, %r54, 4;
	add.s64 	%rd40, %rd1, %rd39;
	ld.global.f32 	%f29, [%rd7+768];
	ld.global.u32 	%r55, [%rd8+768];
	mul.wide.s32 	%rd41, %r55, 4;
	add.s64 	%rd42, %rd2, %rd41;
	ld.global.f32 	%f30, [%rd42];
	mul.f32 	%f31, %f29, %f30;
	atom.global.add.f32 	%f32, [%rd40], %f31;
$L__BB2_17:
	add.s32 	%r56, %r6, 224;
	setp.ge.s32 	%p10, %r56, %r21;
	@%p10 bra 	$L__BB2_19;
	ld.global.u32 	%r57, [%rd6+896];
	mul.wide.s32 	%rd43, %r57, 4;
	add.s64 	%rd44, %rd1, %rd43;
	ld.global.f32 	%f33, [%rd7+896];
	ld.global.u32 	%r58, [%rd8+896];
	mul.wide.s32 	%rd45, %r58, 4;
	add.s64 	%rd46, %rd2, %rd45;
	ld.global.f32 	%f34, [%rd46];
	mul.f32 	%f35, %f33, %f34;
	atom.global.add.f32 	%f36, [%rd44], %f35;
$L__BB2_19:
	add.s32 	%r77, %r77, 8;
	setp.ne.s32 	%p11, %r77, %r79;
	@%p11 bra 	$L__BB2_3;
$L__BB2_20:
	setp.eq.s32 	%p12, %r3, 0;
	@%p12 bra 	$L__BB2_41;
	and.b32  	%r9, %r1, 3;
	setp.lt.u32 	%p13, %r3, 4;
	@%p13 bra 	$L__BB2_31;
	shl.b32 	%r59, %r79, 5;
	add.s32 	%r10, %r2, %r59;
	setp.ge.s32 	%p14, %r10, %r21;
	@%p14 bra 	$L__BB2_24;
	mul.wide.s32 	%rd47, %r10, 4;
	add.s64 	%rd48, %rd5, %rd47;
	ld.global.u32 	%r60, [%rd48];
	mul.wide.s32 	%rd49, %r60, 4;
	add.s64 	%rd50, %rd1, %rd49;
	add.s64 	%rd51, %rd4, %rd47;
	ld.global.f32 	%f37, [%rd51];
	add.s64 	%rd52, %rd3, %rd47;
	ld.global.u32 	%r61, [%rd52];
	mul.wide.s32 	%rd53, %r61, 4;
	add.s64 	%rd54, %rd2, %rd53;
	ld.global.f32 	%f38, [%rd54];
	mul.f32 	%f39, %f37, %f38;
	atom.global.add.f32 	%f40, [%rd50], %f39;
$L__BB2_24:
	add.s32 	%r11, %r10, 32;
	setp.ge.s32 	%p15, %r11, %r21;
	@%p15 bra 	$L__BB2_26;
	mul.wide.s32 	%rd55, %r11, 4;
	add.s64 	%rd56, %rd5, %rd55;
	ld.global.u32 	%r62, [%rd56];
	mul.wide.s32 	%rd57, %r62, 4;
	add.s64 	%rd58, %rd1, %rd57;
	add.s64 	%rd59, %rd4, %rd55;
	ld.global.f32 	%f41, [%rd59];
	add.s64 	%rd60, %rd3, %rd55;
	ld.global.u32 	%r63, [%rd60];
	mul.wide.s32 	%rd61, %r63, 4;
	add.s64 	%rd62, %rd2, %rd61;
	ld.global.f32 	%f42, [%rd62];
	mul.f32 	%f43, %f41, %f42;
	atom.global.add.f32 	%f44, [%rd58], %f43;
$L__BB2_26:
	add.s32 	%r12, %r10, 64;
	setp.ge.s32 	%p16, %r12, %r21;
	@%p16 bra 	$L__BB2_28;
	mul.wide.s32 	%rd63, %r12, 4;
	add.s64 	%rd64, %rd5, %rd63;
	ld.global.u32 	%r64, [%rd64];
	mul.wide.s32 	%rd65, %r64, 4;
	add.s64 	%rd66, %rd1, %rd65;
	add.s64 	%rd67, %rd4, %rd63;
	ld.global.f32 	%f45, [%rd67];
	add.s64 	%rd68, %rd3, %rd63;
	ld.global.u32 	%r65, [%rd68];
	mul.wide.s32 	%rd69, %r65, 4;
	add.s64 	%rd70, %rd2, %rd69;
	ld.global.f32 	%f46, [%rd70];
	mul.f32 	%f47, %f45, %f46;
	atom.global.add.f32 	%f48, [%rd66], %f47;
$L__BB2_28:
	add.s32 	%r13, %r10, 96;
	setp.ge.s32 	%p17, %r13, %r21;
	@%p17 bra 	$L__BB2_30;
	mul.wide.s32 	%rd71, %r13, 4;
	add.s64 	%rd72, %rd5, %rd71;
	ld.global.u32 	%r66, [%rd72];
	mul.wide.s32 	%rd73, %r66, 4;
	add.s64 	%rd74, %rd1, %rd73;
	add.s64 	%rd75, %rd4, %rd71;
	ld.global.f32 	%f49, [%rd75];
	add.s64 	%rd76, %rd3, %rd71;
	ld.global.u32 	%r67, [%rd76];
	mul.wide.s32 	%rd77, %r67, 4;
	add.s64 	%rd78, %rd2, %rd77;
	ld.global.f32 	%f50, [%rd78];
	mul.f32 	%f51, %f49, %f50;
	atom.global.add.f32 	%f52, [%rd74], %f51;
$L__BB2_30:
	add.s32 	%r79, %r79, 4;
$L__BB2_31:
	setp.eq.s32 	%p18, %r9, 0;
	@%p18 bra 	$L__BB2_41;
	setp.eq.s32 	%p19, %r9, 1;
	@%p19 bra 	$L__BB2_38;
	shl.b32 	%r68, %r79, 5;
	add.s32 	%r16, %r2, %r68;
	setp.ge.s32 	%p20, %r16, %r21;
	@%p20 bra 	$L__BB2_35;
	mul.wide.s32 	%rd79, %r16, 4;
	add.s64 	%rd80, %rd5, %rd79;
	ld.global.u32 	%r69, [%rd80];
	mul.wide.s32 	%rd81, %r69, 4;
	add.s64 	%rd82, %rd1, %rd81;
	add.s64 	%rd83, %rd4, %rd79;
	ld.global.f32 	%f53, [%rd83];
	add.s64 	%rd84, %rd3, %rd79;
	ld.global.u32 	%r70, [%rd84];
	mul.wide.s32 	%rd85, %r70, 4;
	add.s64 	%rd86, %rd2, %rd85;
	ld.global.f32 	%f54, [%rd86];
	mul.f32 	%f55, %f53, %f54;
	atom.global.add.f32 	%f56, [%rd82], %f55;
$L__BB2_35:
	add.s32 	%r17, %r16, 32;
	setp.ge.s32 	%p21, %r17, %r21;
	@%p21 bra 	$L__BB2_37;
	mul.wide.s32 	%rd87, %r17, 4;
	add.s64 	%rd88, %rd5, %rd87;
	ld.global.u32 	%r71, [%rd88];
	mul.wide.s32 	%rd89, %r71, 4;
	add.s64 	%rd90, %rd1, %rd89;
	add.s64 	%rd91, %rd4, %rd87;
	ld.global.f32 	%f57, [%rd91];
	add.s64 	%rd92, %rd3, %rd87;
	ld.global.u32 	%r72, [%rd92];
	mul.wide.s32 	%rd93, %r72, 4;
	add.s64 	%rd94, %rd2, %rd93;
	ld.global.f32 	%f58, [%rd94];
	mul.f32 	%f59, %f57, %f58;
	atom.global.add.f32 	%f60, [%rd90], %f59;
$L__BB2_37:
	add.s32 	%r79, %r79, 2;
$L__BB2_38:
	and.b32  	%r73, %r1, 1;
	setp.eq.b32 	%p22, %r73, 1;
	not.pred 	%p23, %p22;
	@%p23 bra 	$L__BB2_41;
	shl.b32 	%r74, %r79, 5;
	add.s32 	%r20, %r2, %r74;
	setp.ge.s32 	%p24, %r20, %r21;
	@%p24 bra 	$L__BB2_41;
	mul.wide.s32 	%rd95, %r20, 4;
	add.s64 	%rd96, %rd5, %rd95;
	ld.global.u32 	%r75, [%rd96];
	mul.wide.s32 	%rd97, %r75, 4;
	add.s64 	%rd98, %rd1, %rd97;
	add.s64 	%rd99, %rd4, %rd95;
	ld.global.f32 	%f61, [%rd99];
	add.s64 	%rd100, %rd3, %rd95;
	ld.global.u32 	%r76, [%rd100];
	mul.wide.s32 	%rd101, %r76, 4;
	add.s64 	%rd102, %rd2, %rd101;
	ld.global.f32 	%f62, [%rd102];
	mul.f32 	%f63, %f61, %f62;
	atom.global.add.f32 	%f64, [%rd98], %f63;
$L__BB2_41:
	ret;

}
	// .globl	_Z7spmv_ciPKiS0_PKfS2_Pfi
.visible .entry _Z7spmv_ciPKiS0_PKfS2_Pfi(
	.param .u64 .ptr .align 1 _Z7spmv_ciPKiS0_PKfS2_Pfi_param_0,
	.param .u64 .ptr .align 1 _Z7spmv_ciPKiS0_PKfS2_Pfi_param_1,
	.param .u64 .ptr .align 1 _Z7spmv_ciPKiS0_PKfS2_Pfi_param_2,
	.param .u64 .ptr .align 1 _Z7spmv_ciPKiS0_PKfS2_Pfi_param_3,
	.param .u64 .ptr .align 1 _Z7spmv_ciPKiS0_PKfS2_Pfi_param_4,
	.param .u32 _Z7spmv_ciPKiS0_PKfS2_Pfi_param_5
)
{
	.reg .pred 	%p<25>;
	.reg .b32 	%r<81>;
	.reg .b32 	%f<65>;
	.reg .b64 	%rd<103>;

	ld.param.u64 	%rd9, [_Z7spmv_ciPKiS0_PKfS2_Pfi_param_0];
	ld.param.u64 	%rd10, [_Z7spmv_ciPKiS0_PKfS2_Pfi_param_1];
	ld.param.u64 	%rd11, [_Z7spmv_ciPKiS0_PKfS2_Pfi_param_2];
	ld.param.u64 	%rd12, [_Z7spmv_ciPKiS0_PKfS2_Pfi_param_3];
	ld.param.u64 	%rd13, [_Z7spmv_ciPKiS0_PKfS2_Pfi_param_4];
	ld.param.u32 	%r21, [_Z7spmv_ciPKiS0_PKfS2_Pfi_param_5];
	cvta.to.global.u64 	%rd1, %rd13;
	cvta.to.global.u64 	%rd2, %rd12;
	cvta.to.global.u64 	%rd3, %rd10;
	cvta.to.global.u64 	%rd4, %rd11;
	cvta.to.global.u64 	%rd5, %rd9;
	mov.u32 	%r22, %nctaid.x;
	mov.u32 	%r23, %ntid.x;
	mul.lo.s32 	%r24, %r22, %r23;
	cvt.rn.f32.s32 	%f1, %r21;
	cvt.rn.f32.s32 	%f2, %r24;
	div.rn.f32 	%f3, %f1, %f2;
	cvt.rpi.f32.f32 	%f4, %f3;
	cvt.rzi.s32.f32 	%r1, %f4;
	mov.u32 	%r25, %ctaid.x;
	mov.u32 	%r26, %tid.x;
	mad.lo.s32 	%r27, %r25, %r23, %r26;
	shr.s32 	%r28, %r27, 31;
	shr.u32 	%r29, %r28, 27;
	add.s32 	%r30, %r27, %r29;
	and.b32  	%r31, %r30, -32;
	sub.s32 	%r32, %r27, %r31;
	mad.lo.s32 	%r2, %r31, %r1, %r32;
	setp.lt.s32 	%p1, %r1, 1;
	@%p1 bra 	$L__BB3_41;
	and.b32  	%r3, %r1, 7;
	setp.lt.u32 	%p2, %r1, 8;
	mov.b32 	%r79, 0;
	@%p2 bra 	$L__BB3_20;
	and.b32  	%r79, %r1, 2147483640;
	mov.b32 	%r77, 0;
$L__BB3_3:
	.pragma "nounroll";
	shl.b32 	%r35, %r77, 5;
	add.s32 	%r6, %r2, %r35;
	setp.ge.s32 	%p3, %r6, %r21;
	mul.wide.s32 	%rd14, %r6, 4;
	add.s64 	%rd6, %rd5, %rd14;
	add.s64 	%rd7, %rd4, %rd14;
	add.s64 	%rd8, %rd3, %rd14;
	@%p3 bra 	$L__BB3_5;
	ld.global.u32 	%r36, [%rd6];
	mul.wide.s32 	%rd15, %r36, 4;
	add.s64 	%rd16, %rd1, %rd15;
	ld.global.f32 	%f5, [%rd7];
	ld.global.u32 	%r37, [%rd8];
	mul.wide.s32 	%rd17, %r37, 4;
	add.s64 	%rd18, %rd2, %rd17;
	ld.global.f32 	%f6, [%rd18];
	mul.f32 	%f7, %f5, %f6;
	atom.global.add.f32 	%f8, [%rd16], %f7;
$L__BB3_5:
	add.s32 	%r38, %r6, 32;
	setp.ge.s32 	%p4, %r38, %r21;
	@%p4 bra 	$L__BB3_7;
	ld.global.u32 	%r39, [%rd6+128];
	mul.wide.s32 	%rd19, %r39, 4;
	add.s64 	%rd20, %rd1, %rd19;
	ld.global.f32 	%f9, [%rd7+128];
	ld.global.u32 	%r40, [%rd8+128];
	mul.wide.s32 	%rd21, %r40, 4;
	add.s64 	%rd22, %rd2, %rd21;
	ld.global.f32 	%f10, [%rd22];
	mul.f32 	%f11, %f9, %f10;
	atom.global.add.f32 	%f12, [%rd20], %f11;
$L__BB3_7:
	add.s32 	%r41, %r6, 64;
	setp.ge.s32 	%p5, %r41, %r21;
	@%p5 bra 	$L__BB3_9;
	ld.global.u32 	%r42, [%rd6+256];
	mul.wide.s32 	%rd23, %r42, 4;
	add.s64 	%rd24, %rd1, %rd23;
	ld.global.f32 	%f13, [%rd7+256];
	ld.global.u32 	%r43, [%rd8+256];
	mul.wide.s32 	%rd25, %r43, 4;
	add.s64 	%rd26, %rd2, %rd25;
	ld.global.f32 	%f14, [%rd26];
	mul.f32 	%f15, %f13, %f14;
	atom.global.add.f32 	%f16, [%rd24], %f15;
$L__BB3_9:
	add.s32 	%r44, %r6, 96;
	setp.ge.s32 	%p6, %r44, %r21;
	@%p6 bra 	$L__BB3_11;
	ld.global.u32 	%r45, [%rd6+384];
	mul.wide.s32 	%rd27, %r45, 4;
	add.s64 	%rd28, %rd1, %rd27;
	ld.global.f32 	%f17, [%rd7+384];
	ld.global.u32 	%r46, [%rd8+384];
	mul.wide.s32 	%rd29, %r46, 4;
	add.s64 	%rd30, %rd2, %rd29;
	ld.global.f32 	%f18, [%rd30];
	mul.f32 	%f19, %f17, %f18;
	atom.global.add.f32 	%f20, [%rd28], %f19;
$L__BB3_11:
	add.s32 	%r47, %r6, 128;
	setp.ge.s32 	%p7, %r47, %r21;
	@%p7 bra 	$L__BB3_13;
	ld.global.u32 	%r48, [%rd6+512];
	mul.wide.s32 	%rd31, %r48, 4;
	add.s64 	%rd32, %rd1, %rd31;
	ld.global.f32 	%f21, [%rd7+512];
	ld.global.u32 	%r49, [%rd8+512];
	mul.wide.s32 	%rd33, %r49, 4;
	add.s64 	%rd34, %rd2, %rd33;
	ld.global.f32 	%f22, [%rd34];
	mul.f32 	%f23, %f21, %f22;
	atom.global.add.f32 	%f24, [%rd32], %f23;
$L__BB3_13:
	add.s32 	%r50, %r6, 160;
	setp.ge.s32 	%p8, %r50, %r21;
	@%p8 bra 	$L__BB3_15;
	ld.global.u32 	%r51, [%rd6+640];
	mul.wide.s32 	%rd35, %r51, 4;
	add.s64 	%rd36, %rd1, %rd35;
	ld.global.f32 	%f25, [%rd7+640];
	ld.global.u32 	%r52, [%rd8+640];
	mul.wide.s32 	%rd37, %r52, 4;
	add.s64 	%rd38, %rd2, %rd37;
	ld.global.f32 	%f26, [%rd38];
	mul.f32 	%f27, %f25, %f26;
	atom.global.add.f32 	%f28, [%rd36], %f27;
$L__BB3_15:
	add.s32 	%r53, %r6, 192;
	setp.ge.s32 	%p9, %r53, %r21;
	@%p9 bra 	$L__BB3_17;
	ld.global.u32 	%r54, [%rd6+768];
	mul.wide.s32 	%rd39, %r54, 4;
	add.s64 	%rd40, %rd1, %rd39;
	ld.global.f32 	%f29, [%rd7+768];
	ld.global.u32 	%r55, [%rd8+768];
	mul.wide.s32 	%rd41, %r55, 4;
	add.s64 	%rd42, %rd2, %rd41;
	ld.global.f32 	%f30, [%rd42];
	mul.f32 	%f31, %f29, %f30;
	atom.global.add.f32 	%f32, [%rd40], %f31;
$L__BB3_17:
	add.s32 	%r56, %r6, 224;
	setp.ge.s32 	%p10, %r56, %r21;
	@%p10 bra 	$L__BB3_19;
	ld.global.u32 	%r57, [%rd6+896];
	mul.wide.s32 	%rd43, %r57, 4;
	add.s64 	%rd44, %rd1, %rd43;
	ld.global.f32 	%f33, [%rd7+896];
	ld.global.u32 	%r58, [%rd8+896];
	mul.wide.s32 	%rd45, %r58, 4;
	add.s64 	%rd46, %rd2, %rd45;
	ld.global.f32 	%f34, [%rd46];
	mul.f32 	%f35, %f33, %f34;
	atom.global.add.f32 	%f36, [%rd44], %f35;
$L__BB3_19:
	add.s32 	%r77, %r77, 8;
	setp.ne.s32 	%p11, %r77, %r79;
	@%p11 bra 	$L__BB3_3;
$L__BB3_20:
	setp.eq.s32 	%p12, %r3, 0;
	@%p12 bra 	$L__BB3_41;
	and.b32  	%r9, %r1, 3;
	setp.lt.u32 	%p13, %r3, 4;
	@%p13 bra 	$L__BB3_31;
	shl.b32 	%r59, %r79, 5;
	add.s32 	%r10, %r2, %r59;
	setp.ge.s32 	%p14, %r10, %r21;
	@%p14 bra 	$L__BB3_24;
	mul.wide.s32 	%rd47, %r10, 4;
	add.s64 	%rd48, %rd5, %rd47;
	ld.global.u32 	%r60, [%rd48];
	mul.wide.s32 	%rd49, %r60, 4;
	add.s64 	%rd50, %rd1, %rd49;
	add.s64 	%rd51, %rd4, %rd47;
	ld.global.f32 	%f37, [%rd51];
	add.s64 	%rd52, %rd3, %rd47;
	ld.global.u32 	%r61, [%rd52];
	mul.wide.s32 	%rd53, %r61, 4;
	add.s64 	%rd54, %rd2, %rd53;
	ld.global.f32 	%f38, [%rd54];
	mul.f32 	%f39, %f37, %f38;
	atom.global.add.f32 	%f40, [%rd50], %f39;
$L__BB3_24:
	add.s32 	%r11, %r10, 32;
	setp.ge.s32 	%p15, %r11, %r21;
	@%p15 bra 	$L__BB3_26;
	mul.wide.s32 	%rd55, %r11, 4;
	add.s64 	%rd56, %rd5, %rd55;
	ld.global.u32 	%r62, [%rd56];
	mul.wide.s32 	%rd57, %r62, 4;
	add.s64 	%rd58, %rd1, %rd57;
	add.s64 	%rd59, %rd4, %rd55;
	ld.global.f32 	%f41, [%rd59];
	add.s64 	%rd60, %rd3, %rd55;
	ld.global.u32 	%r63, [%rd60];
	mul.wide.s32 	%rd61, %r63, 4;
	add.s64 	%rd62, %rd2, %rd61;
	ld.global.f32 	%f42, [%rd62];
	mul.f32 	%f43, %f41, %f42;
	atom.global.add.f32 	%f44, [%rd58], %f43;
$L__BB3_26:
	add.s32 	%r12, %r10, 64;
	setp.ge.s32 	%p16, %r12, %r21;
	@%p16 bra 	$L__BB3_28;
	mul.wide.s32 	%rd63, %r12, 4;
	add.s64 	%rd64, %rd5, %rd63;
	ld.global.u32 	%r64, [%rd64];
	mul.wide.s32 	%rd65, %r64, 4;
	add.s64 	%rd66, %rd1, %rd65;
	add.s64 	%rd67, %rd4, %rd63;
	ld.global.f32 	%f45, [%rd67];
	add.s64 	%rd68, %rd3, %rd63;
	ld.global.u32 	%r65, [%rd68];
	mul.wide.s32 	%rd69, %r65, 4;
	add.s64 	%rd70, %rd2, %rd69;
	ld.global.f32 	%f46, [%rd70];
	mul.f32 	%f47, %f45, %f46;
	atom.global.add.f32 	%f48, [%rd66], %f47;
$L__BB3_28:
	add.s32 	%r13, %r10, 96;
	setp.ge.s32 	%p17, %r13, %r21;
	@%p17 bra 	$L__BB3_30;
	mul.wide.s32 	%rd71, %r13, 4;
	add.s64 	%rd72, %rd5, %rd71;
	ld.global.u32 	%r66, [%rd72];
	mul.wide.s32 	%rd73, %r66, 4;
	add.s64 	%rd74, %rd1, %rd73;
	add.s64 	%rd75, %rd4, %rd71;
	ld.global.f32 	%f49, [%rd75];
	add.s64 	%rd76, %rd3, %rd71;
	ld.global.u32 	%r67, [%rd76];
	mul.wide.s32 	%rd77, %r67, 4;
	add.s64 	%rd78, %rd2, %rd77;
	ld.global.f32 	%f50, [%rd78];
	mul.f32 	%f51, %f49, %f50;
	atom.global.add.f32 	%f52, [%rd74], %f51;
$L__BB3_30:
	add.s32 	%r79, %r79, 4;
$L__BB3_31:
	setp.eq.s32 	%p18, %r9, 0;
	@%p18 bra 	$L__BB3_41;
	setp.eq.s32 	%p19, %r9, 1;
	@%p19 bra 	$L__BB3_38;
	shl.b32 	%r68, %r79, 5;
	add.s32 	%r16, %r2, %r68;
	setp.ge.s32 	%p20, %r16, %r21;
	@%p20 bra 	$L__BB3_35;
	mul.wide.s32 	%rd79, %r16, 4;
	add.s64 	%rd80, %rd5, %rd79;
	ld.global.u32 	%r69, [%rd80];
	mul.wide.s32 	%rd81, %r69, 4;
	add.s64 	%rd82, %rd1, %rd81;
	add.s64 	%rd83, %rd4, %rd79;
	ld.global.f32 	%f53, [%rd83];
	add.s64 	%rd84, %rd3, %rd79;
	ld.global.u32 	%r70, [%rd84];
	mul.wide.s32 	%rd85, %r70, 4;
	add.s64 	%rd86, %rd2, %rd85;
	ld.global.f32 	%f54, [%rd86];
	mul.f32 	%f55, %f53, %f54;
	atom.global.add.f32 	%f56, [%rd82], %f55;
$L__BB3_35:
	add.s32 	%r17, %r16, 32;
	setp.ge.s32 	%p21, %r17, %r21;
	@%p21 bra 	$L__BB3_37;
	mul.wide.s32 	%rd87, %r17, 4;
	add.s64 	%rd88, %rd5, %rd87;
	ld.global.u32 	%r71, [%rd88];
	mul.wide.s32 	%rd89, %r71, 4;
	add.s64 	%rd90, %rd1, %rd89;
	add.s64 	%rd91, %rd4, %rd87;
	ld.global.f32 	%f57, [%rd91];
	add.s64 	%rd92, %rd3, %rd87;
	ld.global.u32 	%r72, [%rd92];
	mul.wide.s32 	%rd93, %r72, 4;
	add.s64 	%rd94, %rd2, %rd93;
	ld.global.f32 	%f58, [%rd94];
	mul.f32 	%f59, %f57, %f58;
	atom.global.add.f32 	%f60, [%rd90], %f59;
$L__BB3_37:
	add.s32 	%r79, %r79, 2;
$L__BB3_38:
	and.b32  	%r73, %r1, 1;
	setp.eq.b32 	%p22, %r73, 1;
	not.pred 	%p23, %p22;
	@%p23 bra 	$L__BB3_41;
	shl.b32 	%r74, %r79, 5;
	add.s32 	%r20, %r2, %r74;
	setp.ge.s32 	%p24, %r20, %r21;
	@%p24 bra 	$L__BB3_41;
	mul.wide.s32 	%rd95, %r20, 4;
	add.s64 	%rd96, %rd5, %rd95;
	ld.global.u32 	%r75, [%rd96];
	mul.wide.s32 	%rd97, %r75, 4;
	add.s64 	%rd98, %rd1, %rd97;
	add.s64 	%rd99, %rd4, %rd95;
	ld.global.f32 	%f61, [%rd99];
	add.s64 	%rd100, %rd3, %rd95;
	ld.global.u32 	%r76, [%rd100];
	mul.wide.s32 	%rd101, %r76, 4;
	add.s64 	%rd102, %rd2, %rd101;
	ld.global.f32 	%f62, [%rd102];
	mul.f32 	%f63, %f61, %f62;
	atom.global.add.f32 	%f64, [%rd98], %f63;
$L__BB3_41:
	ret;

}
	// .globl	_Z7spmv_ccPKiS0_PKfS2_Pfi
.visible .entry _Z7spmv_ccPKiS0_PKfS2_Pfi(
	.param .u64 .ptr .align 1 _Z7spmv_ccPKiS0_PKfS2_Pfi_param_0,
	.param .u64 .ptr .align 1 _Z7spmv_ccPKiS0_PKfS2_Pfi_param_1,
	.param .u64 .ptr .align 1 _Z7spmv_ccPKiS0_PKfS2_Pfi_param_2,
	.param .u64 .ptr .align 1 _Z7spmv_ccPKiS0_PKfS2_Pfi_param_3,
	.param .u64 .ptr .align 1 _Z7spmv_ccPKiS0_PKfS2_Pfi_param_4,
	.param .u32 _Z7spmv_ccPKiS0_PKfS2_Pfi_param_5
)
{
	.reg .pred 	%p<25>;
	.reg .b32 	%r<89>;
	.reg .b32 	%f<65>;
	.reg .b64 	%rd<93>;

	ld.param.u64 	%rd9, [_Z7spmv_ccPKiS0_PKfS2_Pfi_param_0];
	ld.param.u64 	%rd10, [_Z7spmv_ccPKiS0_PKfS2_Pfi_param_2];
	ld.param.u64 	%rd11, [_Z7spmv_ccPKiS0_PKfS2_Pfi_param_3];
	ld.param.u64 	%rd12, [_Z7spmv_ccPKiS0_PKfS2_Pfi_param_4];
	ld.param.u32 	%r21, [_Z7spmv_ccPKiS0_PKfS2_Pfi_param_5];
	cvta.to.global.u64 	%rd1, %rd12;
	cvta.to.global.u64 	%rd2, %rd11;
	cvta.to.global.u64 	%rd3, %rd10;
	cvta.to.global.u64 	%rd4, %rd9;
	mov.u32 	%r22, %nctaid.x;
	mov.u32 	%r23, %ntid.x;
	mul.lo.s32 	%r24, %r22, %r23;
	cvt.rn.f32.s32 	%f1, %r21;
	cvt.rn.f32.s32 	%f2, %r24;
	div.rn.f32 	%f3, %f1, %f2;
	cvt.rpi.f32.f32 	%f4, %f3;
	cvt.rzi.s32.f32 	%r1, %f4;
	mov.u32 	%r25, %ctaid.x;
	mov.u32 	%r26, %tid.x;
	mad.lo.s32 	%r27, %r25, %r23, %r26;
	shr.s32 	%r28, %r27, 31;
	shr.u32 	%r29, %r28, 27;
	add.s32 	%r30, %r27, %r29;
	and.b32  	%r31, %r30, -32;
	sub.s32 	%r32, %r27, %r31;
	mad.lo.s32 	%r2, %r31, %r1, %r32;
	setp.lt.s32 	%p1, %r1, 1;
	@%p1 bra 	$L__BB4_41;
	and.b32  	%r3, %r1, 7;
	setp.lt.u32 	%p2, %r1, 8;
	mov.b32 	%r87, 0;
	@%p2 bra 	$L__BB4_20;
	and.b32  	%r87, %r1, 2147483640;
	mov.b32 	%r85, 0;
$L__BB4_3:
	.pragma "nounroll";
	shl.b32 	%r35, %r85, 5;
	add.s32 	%r6, %r2, %r35;
	setp.ge.s32 	%p3, %r6, %r21;
	shl.b32 	%r36, %r6, 1;
	mul.wide.s32 	%rd13, %r36, 4;
	add.s64 	%rd5, %rd4, %rd13;
	mul.wide.s32 	%rd14, %r6, 4;
	add.s64 	%rd6, %rd3, %rd14;
	@%p3 bra 	$L__BB4_5;
	ld.global.u32 	%r37, [%rd5+4];
	mul.wide.s32 	%rd15, %r37, 4;
	add.s64 	%rd16, %rd1, %rd15;
	ld.global.f32 	%f5, [%rd6];
	ld.global.u32 	%r38, [%rd5];
	mul.wide.s32 	%rd17, %r38, 4;
	add.s64 	%rd18, %rd2, %rd17;
	ld.global.f32 	%f6, [%rd18];
	mul.f32 	%f7, %f5, %f6;
	atom.global.add.f32 	%f8, [%rd16], %f7;
$L__BB4_5:
	add.s32 	%r39, %r6, 32;
	setp.ge.s32 	%p4, %r39, %r21;
	@%p4 bra 	$L__BB4_7;
	ld.global.u32 	%r40, [%rd5+260];
	mul.wide.s32 	%rd19, %r40, 4;
	add.s64 	%rd20, %rd1, %rd19;
	ld.global.f32 	%f9, [%rd6+128];
	ld.global.u32 	%r41, [%rd5+256];
	mul.wide.s32 	%rd21, %r41, 4;
	add.s64 	%rd22, %rd2, %rd21;
	ld.global.f32 	%f10, [%rd22];
	mul.f32 	%f11, %f9, %f10;
	atom.global.add.f32 	%f12, [%rd20], %f11;
$L__BB4_7:
	add.s32 	%r42, %r6, 64;
	setp.ge.s32 	%p5, %r42, %r21;
	@%p5 bra 	$L__BB4_9;
	ld.global.u32 	%r43, [%rd5+516];
	mul.wide.s32 	%rd23, %r43, 4;
	add.s64 	%rd24, %rd1, %rd23;
	ld.global.f32 	%f13, [%rd6+256];
	ld.global.u32 	%r44, [%rd5+512];
	mul.wide.s32 	%rd25, %r44, 4;
	add.s64 	%rd26, %rd2, %rd25;
	ld.global.f32 	%f14, [%rd26];
	mul.f32 	%f15, %f13, %f14;
	atom.global.add.f32 	%f16, [%rd24], %f15;
$L__BB4_9:
	add.s32 	%r45, %r6, 96;
	setp.ge.s32 	%p6, %r45, %r21;
	@%p6 bra 	$L__BB4_11;
	ld.global.u32 	%r46, [%rd5+772];
	mul.wide.s32 	%rd27, %r46, 4;
	add.s64 	%rd28, %rd1, %rd27;
	ld.global.f32 	%f17, [%rd6+384];
	ld.global.u32 	%r47, [%rd5+768];
	mul.wide.s32 	%rd29, %r47, 4;
	add.s64 	%rd30, %rd2, %rd29;
	ld.global.f32 	%f18, [%rd30];
	mul.f32 	%f19, %f17, %f18;
	atom.global.add.f32 	%f20, [%rd28], %f19;
$L__BB4_11:
	add.s32 	%r48, %r6, 128;
	setp.ge.s32 	%p7, %r48, %r21;
	@%p7 bra 	$L__BB4_13;
	ld.global.u32 	%r49, [%rd5+1028];
	mul.wide.s32 	%rd31, %r49, 4;
	add.s64 	%rd32, %rd1, %rd31;
	ld.global.f32 	%f21, [%rd6+512];
	ld.global.u32 	%r50, [%rd5+1024];
	mul.wide.s32 	%rd33, %r50, 4;
	add.s64 	%rd34, %rd2, %rd33;
	ld.global.f32 	%f22, [%rd34];
	mul.f32 	%f23, %f21, %f22;
	atom.global.add.f32 	%f24, [%rd32], %f23;
$L__BB4_13:
	add.s32 	%r51, %r6, 160;
	setp.ge.s32 	%p8, %r51, %r21;
	@%p8 bra 	$L__BB4_15;
	ld.global.u32 	%r52, [%rd5+1284];
	mul.wide.s32 	%rd35, %r52, 4;
	add.s64 	%rd36, %rd1, %rd35;
	ld.global.f32 	%f25, [%rd6+640];
	ld.global.u32 	%r53, [%rd5+1280];
	mul.wide.s32 	%rd37, %r53, 4;
	add.s64 	%rd38, %rd2, %rd37;
	ld.global.f32 	%f26, [%rd38];
	mul.f32 	%f27, %f25, %f26;
	atom.global.add.f32 	%f28, [%rd36], %f27;
$L__BB4_15:
	add.s32 	%r54, %r6, 192;
	setp.ge.s32 	%p9, %r54, %r21;
	@%p9 bra 	$L__BB4_17;
	ld.global.u32 	%r55, [%rd5+1540];
	mul.wide.s32 	%rd39, %r55, 4;
	add.s64 	%rd40, %rd1, %rd39;
	ld.global.f32 	%f29, [%rd6+768];
	ld.global.u32 	%r56, [%rd5+1536];
	mul.wide.s32 	%rd41, %r56, 4;
	add.s64 	%rd42, %rd2, %rd41;
	ld.global.f32 	%f30, [%rd42];
	mul.f32 	%f31, %f29, %f30;
	atom.global.add.f32 	%f32, [%rd40], %f31;
$L__BB4_17:
	add.s32 	%r57, %r6, 224;
	setp.ge.s32 	%p10, %r57, %r21;
	@%p10 bra 	$L__BB4_19;
	ld.global.u32 	%r58, [%rd5+1796];
	mul.wide.s32 	%rd43, %r58, 4;
	add.s64 	%rd44, %rd1, %rd43;
	ld.global.f32 	%f33, [%rd6+896];
	ld.global.u32 	%r59, [%rd5+1792];
	mul.wide.s32 	%rd45, %r59, 4;
	add.s64 	%rd46, %rd2, %rd45;
	ld.global.f32 	%f34, [%rd46];
	mul.f32 	%f35, %f33, %f34;
	atom.global.add.f32 	%f36, [%rd44], %f35;
$L__BB4_19:
	add.s32 	%r85, %r85, 8;
	setp.ne.s32 	%p11, %r85, %r87;
	@%p11 bra 	$L__BB4_3;
$L__BB4_20:
	setp.eq.s32 	%p12, %r3, 0;
	@%p12 bra 	$L__BB4_41;
	and.b32  	%r9, %r1, 3;
	setp.lt.u32 	%p13, %r3, 4;
	@%p13 bra 	$L__BB4_31;
	shl.b32 	%r60, %r87, 5;
	add.s32 	%r10, %r2, %r60;
	setp.ge.s32 	%p14, %r10, %r21;
	mul.wide.s32 	%rd47, %r10, 4;
	add.s64 	%rd7, %rd3, %rd47;
	@%p14 bra 	$L__BB4_24;
	shl.b32 	%r61, %r10, 1;
	mul.wide.s32 	%rd48, %r61, 4;
	add.s64 	%rd49, %rd4, %rd48;
	ld.global.u32 	%r62, [%rd49+4];
	mul.wide.s32 	%rd50, %r62, 4;
	add.s64 	%rd51, %rd1, %rd50;
	ld.global.f32 	%f37, [%rd7];
	ld.global.u32 	%r63, [%rd49];
	mul.wide.s32 	%rd52, %r63, 4;
	add.s64 	%rd53, %rd2, %rd52;
	ld.global.f32 	%f38, [%rd53];
	mul.f32 	%f39, %f37, %f38;
	atom.global.add.f32 	%f40, [%rd51], %f39;
$L__BB4_24:
	add.s32 	%r11, %r10, 32;
	setp.ge.s32 	%p15, %r11, %r21;
	@%p15 bra 	$L__BB4_26;
	shl.b32 	%r64, %r11, 1;
	mul.wide.s32 	%rd54, %r64, 4;
	add.s64 	%rd55, %rd4, %rd54;
	ld.global.u32 	%r65, [%rd55+4];
	mul.wide.s32 	%rd56, %r65, 4;
	add.s64 	%rd57, %rd1, %rd56;
	ld.global.f32 	%f41, [%rd7+128];
	ld.global.u32 	%r66, [%rd55];
	mul.wide.s32 	%rd58, %r66, 4;
	add.s64 	%rd59, %rd2, %rd58;
	ld.global.f32 	%f42, [%rd59];
	mul.f32 	%f43, %f41, %f42;
	atom.global.add.f32 	%f44, [%rd57], %f43;
$L__BB4_26:
	add.s32 	%r12, %r10, 64;
	setp.ge.s32 	%p16, %r12, %r21;
	@%p16 bra 	$L__BB4_28;
	shl.b32 	%r67, %r12, 1;
	mul.wide.s32 	%rd60, %r67, 4;
	add.s64 	%rd61, %rd4, %rd60;
	ld.global.u32 	%r68, [%rd61+4];
	mul.wide.s32 	%rd62, %r68, 4;
	add.s64 	%rd63, %rd1, %rd62;
	ld.global.f32 	%f45, [%rd7+256];
	ld.global.u32 	%r69, [%rd61];
	mul.wide.s32 	%rd64, %r69, 4;
	add.s64 	%rd65, %rd2, %rd64;
	ld.global.f32 	%f46, [%rd65];
	mul.f32 	%f47, %f45, %f46;
	atom.global.add.f32 	%f48, [%rd63], %f47;
$L__BB4_28:
	add.s32 	%r13, %r10, 96;
	setp.ge.s32 	%p17, %r13, %r21;
	@%p17 bra 	$L__BB4_30;
	shl.b32 	%r70, %r13, 1;
	mul.wide.s32 	%rd66, %r70, 4;
	add.s64 	%rd67, %rd4, %rd66;
	ld.global.u32 	%r71, [%rd67+4];
	mul.wide.s32 	%rd68, %r71, 4;
	add.s64 	%rd69, %rd1, %rd68;
	ld.global.f32 	%f49, [%rd7+384];
	ld.global.u32 	%r72, [%rd67];
	mul.wide.s32 	%rd70, %r72, 4;
	add.s64 	%rd71, %rd2, %rd70;
	ld.global.f32 	%f50, [%rd71];
	mul.f32 	%f51, %f49, %f50;
	atom.global.add.f32 	%f52, [%rd69], %f51;
$L__BB4_30:
	add.s32 	%r87, %r87, 4;
$L__BB4_31:
	setp.eq.s32 	%p18, %r9, 0;
	@%p18 bra 	$L__BB4_41;
	setp.eq.s32 	%p19, %r9, 1;
	@%p19 bra 	$L__BB4_38;
	shl.b32 	%r73, %r87, 5;
	add.s32 	%r16, %r2, %r73;
	setp.ge.s32 	%p20, %r16, %r21;
	mul.wide.s32 	%rd72, %r16, 4;
	add.s64 	%rd8, %rd3, %rd72;
	@%p20 bra 	$L__BB4_35;
	shl.b32 	%r74, %r16, 1;
	mul.wide.s32 	%rd73, %r74, 4;
	add.s64 	%rd74, %rd4, %rd73;
	ld.global.u32 	%r75, [%rd74+4];
	mul.wide.s32 	%rd75, %r75, 4;
	add.s64 	%rd76, %rd1, %rd75;
	ld.global.f32 	%f53, [%rd8];
	ld.global.u32 	%r76, [%rd74];
	mul.wide.s32 	%rd77, %r76, 4;
	add.s64 	%rd78, %rd2, %rd77;
	ld.global.f32 	%f54, [%rd78];
	mul.f32 	%f55, %f53, %f54;
	atom.global.add.f32 	%f56, [%rd76], %f55;
$L__BB4_35:
	add.s32 	%r17, %r16, 32;
	setp.ge.s32 	%p21, %r17, %r21;
	@%p21 bra 	$L__BB4_37;
	shl.b32 	%r77, %r17, 1;
	mul.wide.s32 	%rd79, %r77, 4;
	add.s64 	%rd80, %rd4, %rd79;
	ld.global.u32 	%r78, [%rd80+4];
	mul.wide.s32 	%rd81, %r78, 4;
	add.s64 	%rd82, %rd1, %rd81;
	ld.global.f32 	%f57, [%rd8+128];
	ld.global.u32 	%r79, [%rd80];
	mul.wide.s32 	%rd83, %r79, 4;
	add.s64 	%rd84, %rd2, %rd83;
	ld.global.f32 	%f58, [%rd84];
	mul.f32 	%f59, %f57, %f58;
	atom.global.add.f32 	%f60, [%rd82], %f59;
$L__BB4_37:
	add.s32 	%r87, %r87, 2;
$L__BB4_38:
	and.b32  	%r80, %r1, 1;
	setp.eq.b32 	%p22, %r80, 1;
	not.pred 	%p23, %p22;
	@%p23 bra 	$L__BB4_41;
	shl.b32 	%r81, %r87, 5;
	add.s32 	%r20, %r2, %r81;
	setp.ge.s32 	%p24, %r20, %r21;
	@%p24 bra 	$L__BB4_41;
	shl.b32 	%r82, %r20, 1;
	mul.wide.s32 	%rd85, %r82, 4;
	add.s64 	%rd86, %rd4, %rd85;
	ld.global.u32 	%r83, [%rd86+4];
	mul.wide.s32 	%rd87, %r83, 4;
	add.s64 	%rd88, %rd1, %rd87;
	mul.wide.s32 	%rd89, %r20, 4;
	add.s64 	%rd90, %rd3, %rd89;
	ld.global.f32 	%f61, [%rd90];
	ld.global.u32 	%r84, [%rd86];
	mul.wide.s32 	%rd91, %r84, 4;
	add.s64 	%rd92, %rd2, %rd91;
	ld.global.f32 	%f62, [%rd92];
	mul.f32 	%f63, %f61, %f62;
	atom.global.add.f32 	%f64, [%rd88], %f63;
$L__BB4_41:
	ret;

}
	// .globl	_Z6spmv_dPKiS0_PKfS2_Pfi
.visible .entry _Z6spmv_dPKiS0_PKfS2_Pfi(
	.param .u64 .ptr .align 1 _Z6spmv_dPKiS0_PKfS2_Pfi_param_0,
	.param .u64 .ptr .align 1 _Z6spmv_dPKiS0_PKfS2_Pfi_param_1,
	.param .u64 .ptr .align 1 _Z6spmv_dPKiS0_PKfS2_Pfi_param_2,
	.param .u64 .ptr .align 1 _Z6spmv_dPKiS0_PKfS2_Pfi_param_3,
	.param .u64 .ptr .align 1 _Z6spmv_dPKiS0_PKfS2_Pfi_param_4,
	.param .u32 _Z6spmv_dPKiS0_PKfS2_Pfi_param_5
)
{
	.reg .pred 	%p<25>;
	.reg .b32 	%r<115>;
	.reg .b32 	%f<65>;
	.reg .b64 	%rd<131>;

	ld.param.u64 	%rd6, [_Z6spmv_dPKiS0_PKfS2_Pfi_param_0];
	ld.param.u64 	%rd7, [_Z6spmv_dPKiS0_PKfS2_Pfi_param_1];
	ld.param.u64 	%rd8, [_Z6spmv_dPKiS0_PKfS2_Pfi_param_2];
	ld.param.u64 	%rd9, [_Z6spmv_dPKiS0_PKfS2_Pfi_param_3];
	ld.param.u64 	%rd10, [_Z6spmv_dPKiS0_PKfS2_Pfi_param_4];
	ld.param.u32 	%r54, [_Z6spmv_dPKiS0_PKfS2_Pfi_param_5];
	cvta.to.global.u64 	%rd1, %rd10;
	cvta.to.global.u64 	%rd2, %rd9;
	cvta.to.global.u64 	%rd3, %rd6;
	cvta.to.global.u64 	%rd4, %rd8;
	cvta.to.global.u64 	%rd5, %rd7;
	mov.u32 	%r55, %nctaid.x;
	mov.u32 	%r1, %ntid.x;
	mul.lo.s32 	%r56, %r55, %r1;
	cvt.rn.f32.s32 	%f1, %r54;
	cvt.rn.f32.s32 	%f2, %r56;
	div.rn.f32 	%f3, %f1, %f2;
	cvt.rpi.f32.f32 	%f4, %f3;
	cvt.rzi.s32.f32 	%r2, %f4;
	mov.u32 	%r3, %ctaid.x;
	mul.lo.s32 	%r4, %r2, %r3;
	mov.u32 	%r5, %tid.x;
	setp.lt.s32 	%p1, %r2, 1;
	@%p1 bra 	$L__BB5_41;
	setp.lt.u32 	%p2, %r2, 8;
	mov.b32 	%r113, 0;
	@%p2 bra 	$L__BB5_20;
	and.b32  	%r58, %r2, 2147483640;
	neg.s32 	%r111, %r58;
	mad.lo.s32 	%r59, %r1, %r4, %r1;
	add.s32 	%r110, %r5, %r59;
	add.s32 	%r60, %r4, 2;
	mad.lo.s32 	%r109, %r1, %r60, %r5;
	add.s32 	%r61, %r4, 3;
	mad.lo.s32 	%r108, %r1, %r61, %r5;
	add.s32 	%r62, %r4, 4;
	mad.lo.s32 	%r107, %r1, %r62, %r5;
	add.s32 	%r63, %r4, 5;
	mad.lo.s32 	%r106, %r1, %r63, %r5;
	add.s32 	%r64, %r4, 6;
	mad.lo.s32 	%r105, %r1, %r64, %r5;
	add.s32 	%r65, %r4, 7;
	mad.lo.s32 	%r104, %r1, %r65, %r5;
	mul.lo.s32 	%r66, %r2, %r1;
	mad.lo.s32 	%r103, %r66, %r3, %r5;
$L__BB5_3:
	.pragma "nounroll";
	setp.ge.s32 	%p3, %r103, %r54;
	@%p3 bra 	$L__BB5_5;
	mul.wide.s32 	%rd11, %r103, 4;
	add.s64 	%rd12, %rd5, %rd11;
	ld.global.u32 	%r67, [%rd12];
	mul.wide.s32 	%rd13, %r67, 4;
	add.s64 	%rd14, %rd1, %rd13;
	add.s64 	%rd15, %rd4, %rd11;
	ld.global.f32 	%f5, [%rd15];
	add.s64 	%rd16, %rd3, %rd11;
	ld.global.u32 	%r68, [%rd16];
	mul.wide.s32 	%rd17, %r68, 4;
	add.s64 	%rd18, %rd2, %rd17;
	ld.global.f32 	%f6, [%rd18];
	mul.f32 	%f7, %f5, %f6;
	atom.global.add.f32 	%f8, [%rd14], %f7;
$L__BB5_5:
	add.s32 	%r24, %r1, %r103;
	setp.ge.s32 	%p4, %r24, %r54;
	@%p4 bra 	$L__BB5_7;
	mul.wide.s32 	%rd19, %r110, 4;
	add.s64 	%rd20, %rd5, %rd19;
	ld.global.u32 	%r69, [%rd20];
	mul.wide.s32 	%rd21, %r69, 4;
	add.s64 	%rd22, %rd1, %rd21;
	add.s64 	%rd23, %rd4, %rd19;
	ld.global.f32 	%f9, [%rd23];
	add.s64 	%rd24, %rd3, %rd19;
	ld.global.u32 	%r70, [%rd24];
	mul.wide.s32 	%rd25, %r70, 4;
	add.s64 	%rd26, %rd2, %rd25;
	ld.global.f32 	%f10, [%rd26];
	mul.f32 	%f11, %f9, %f10;
	atom.global.add.f32 	%f12, [%rd22], %f11;
$L__BB5_7:
	add.s32 	%r25, %r1, %r24;
	setp.ge.s32 	%p5, %r25, %r54;
	@%p5 bra 	$L__BB5_9;
	mul.wide.s32 	%rd27, %r109, 4;
	add.s64 	%rd28, %rd5, %rd27;
	ld.global.u32 	%r71, [%rd28];
	mul.wide.s32 	%rd29, %r71, 4;
	add.s64 	%rd30, %rd1, %rd29;
	add.s64 	%rd31, %rd4, %rd27;
	ld.global.f32 	%f13, [%rd31];
	add.s64 	%rd32, %rd3, %rd27;
	ld.global.u32 	%r72, [%rd32];
	mul.wide.s32 	%rd33, %r72, 4;
	add.s64 	%rd34, %rd2, %rd33;
	ld.global.f32 	%f14, [%rd34];
	mul.f32 	%f15, %f13, %f14;
	atom.global.add.f32 	%f16, [%rd30], %f15;
$L__BB5_9:
	add.s32 	%r26, %r1, %r25;
	setp.ge.s32 	%p6, %r26, %r54;
	@%p6 bra 	$L__BB5_11;
	mul.wide.s32 	%rd35, %r108, 4;
	add.s64 	%rd36, %rd5, %rd35;
	ld.global.u32 	%r73, [%rd36];
	mul.wide.s32 	%rd37, %r73, 4;
	add.s64 	%rd38, %rd1, %rd37;
	add.s64 	%rd39, %rd4, %rd35;
	ld.global.f32 	%f17, [%rd39];
	add.s64 	%rd40, %rd3, %rd35;
	ld.global.u32 	%r74, [%rd40];
	mul.wide.s32 	%rd41, %r74, 4;
	add.s64 	%rd42, %rd2, %rd41;
	ld.global.f32 	%f18, [%rd42];
	mul.f32 	%f19, %f17, %f18;
	atom.global.add.f32 	%f20, [%rd38], %f19;
$L__BB5_11:
	add.s32 	%r27, %r1, %r26;
	setp.ge.s32 	%p7, %r27, %r54;
	@%p7 bra 	$L__BB5_13;
	mul.wide.s32 	%rd43, %r107, 4;
	add.s64 	%rd44, %rd5, %rd43;
	ld.global.u32 	%r75, [%rd44];
	mul.wide.s32 	%rd45, %r75, 4;
	add.s64 	%rd46, %rd1, %rd45;
	add.s64 	%rd47, %rd4, %rd43;
	ld.global.f32 	%f21, [%rd47];
	add.s64 	%rd48, %rd3, %rd43;
	ld.global.u32 	%r76, [%rd48];
	mul.wide.s32 	%rd49, %r76, 4;
	add.s64 	%rd50, %rd2, %rd49;
	ld.global.f32 	%f22, [%rd50];
	mul.f32 	%f23, %f21, %f22;
	atom.global.add.f32 	%f24, [%rd46], %f23;
$L__BB5_13:
	add.s32 	%r28, %r1, %r27;
	setp.ge.s32 	%p8, %r28, %r54;
	@%p8 bra 	$L__BB5_15;
	mul.wide.s32 	%rd51, %r106, 4;
	add.s64 	%rd52, %rd5, %rd51;
	ld.global.u32 	%r77, [%rd52];
	mul.wide.s32 	%rd53, %r77, 4;
	add.s64 	%rd54, %rd1, %rd53;
	add.s64 	%rd55, %rd4, %rd51;
	ld.global.f32 	%f25, [%rd55];
	add.s64 	%rd56, %rd3, %rd51;
	ld.global.u32 	%r78, [%rd56];
	mul.wide.s32 	%rd57, %r78, 4;
	add.s64 	%rd58, %rd2, %rd57;
	ld.global.f32 	%f26, [%rd58];
	mul.f32 	%f27, %f25, %f26;
	atom.global.add.f32 	%f28, [%rd54], %f27;
$L__BB5_15:
	add.s32 	%r29, %r1, %r28;
	setp.ge.s32 	%p9, %r29, %r54;
	@%p9 bra 	$L__BB5_17;
	mul.wide.s32 	%rd59, %r105, 4;
	add.s64 	%rd60, %rd5, %rd59;
	ld.global.u32 	%r79, [%rd60];
	mul.wide.s32 	%rd61, %r79, 4;
	add.s64 	%rd62, %rd1, %rd61;
	add.s64 	%rd63, %rd4, %rd59;
	ld.global.f32 	%f29, [%rd63];
	add.s64 	%rd64, %rd3, %rd59;
	ld.global.u32 	%r80, [%rd64];
	mul.wide.s32 	%rd65, %r80, 4;
	add.s64 	%rd66, %rd2, %rd65;
	ld.global.f32 	%f30, [%rd66];
	mul.f32 	%f31, %f29, %f30;
	atom.global.add.f32 	%f32, [%rd62], %f31;
$L__BB5_17:
	add.s32 	%r81, %r1, %r29;
	setp.ge.s32 	%p10, %r81, %r54;
	@%p10 bra 	$L__BB5_19;
	mul.wide.s32 	%rd67, %r104, 4;
	add.s64 	%rd68, %rd5, %rd67;
	ld.global.u32 	%r82, [%rd68];
	mul.wide.s32 	%rd69, %r82, 4;
	add.s64 	%rd70, %rd1, %rd69;
	add.s64 	%rd71, %rd4, %rd67;
	ld.global.f32 	%f33, [%rd71];
	add.s64 	%rd72, %rd3, %rd67;
	ld.global.u32 	%r83, [%rd72];
	mul.wide.s32 	%rd73, %r83, 4;
	add.s64 	%rd74, %rd2, %rd73;
	ld.global.f32 	%f34, [%rd74];
	mul.f32 	%f35, %f33, %f34;
	atom.global.add.f32 	%f36, [%rd70], %f35;
$L__BB5_19:
	and.b32  	%r113, %r2, 2147483640;
	add.s32 	%r111, %r111, 8;
	shl.b32 	%r84, %r1, 3;
	add.s32 	%r110, %r110, %r84;
	add.s32 	%r109, %r109, %r84;
	add.s32 	%r108, %r108, %r84;
	add.s32 	%r107, %r107, %r84;
	add.s32 	%r106, %r106, %r84;
	add.s32 	%r105, %r105, %r84;
	add.s32 	%r104, %r104, %r84;
	add.s32 	%r103, %r103, %r84;
	setp.ne.s32 	%p11, %r111, 0;
	@%p11 bra 	$L__BB5_3;
$L__BB5_20:
	and.b32  	%r41, %r2, 7;
	setp.eq.s32 	%p12, %r41, 0;
	@%p12 bra 	$L__BB5_41;
	and.b32  	%r42, %r2, 3;
	setp.lt.u32 	%p13, %r41, 4;
	@%p13 bra 	$L__BB5_31;
	add.s32 	%r85, %r113, %r4;
	mad.lo.s32 	%r43, %r85, %r1, %r5;
	setp.ge.s32 	%p14, %r43, %r54;
	@%p14 bra 	$L__BB5_24;
	mul.wide.s32 	%rd75, %r43, 4;
	add.s64 	%rd76, %rd5, %rd75;
	ld.global.u32 	%r86, [%rd76];
	mul.wide.s32 	%rd77, %r86, 4;
	add.s64 	%rd78, %rd1, %rd77;
	add.s64 	%rd79, %rd4, %rd75;
	ld.global.f32 	%f37, [%rd79];
	add.s64 	%rd80, %rd3, %rd75;
	ld.global.u32 	%r87, [%rd80];
	mul.wide.s32 	%rd81, %r87, 4;
	add.s64 	%rd82, %rd2, %rd81;
	ld.global.f32 	%f38, [%rd82];
	mul.f32 	%f39, %f37, %f38;
	atom.global.add.f32 	%f40, [%rd78], %f39;
$L__BB5_24:
	add.s32 	%r44, %r43, %r1;
	setp.ge.s32 	%p15, %r44, %r54;
	@%p15 bra 	$L__BB5_26;
	mul.wide.s32 	%rd83, %r44, 4;
	add.s64 	%rd84, %rd5, %rd83;
	ld.global.u32 	%r88, [%rd84];
	mul.wide.s32 	%rd85, %r88, 4;
	add.s64 	%rd86, %rd1, %rd85;
	add.s64 	%rd87, %rd4, %rd83;
	ld.global.f32 	%f41, [%rd87];
	add.s64 	%rd88, %rd3, %rd83;
	ld.global.u32 	%r89, [%rd88];
	mul.wide.s32 	%rd89, %r89, 4;
	add.s64 	%rd90, %rd2, %rd89;
	ld.global.f32 	%f42, [%rd90];
	mul.f32 	%f43, %f41, %f42;
	atom.global.add.f32 	%f44, [%rd86], %f43;
$L__BB5_26:
	add.s32 	%r45, %r44, %r1;
	setp.ge.s32 	%p16, %r45, %r54;
	@%p16 bra 	$L__BB5_28;
	mul.wide.s32 	%rd91, %r45, 4;
	add.s64 	%rd92, %rd5, %rd91;
	ld.global.u32 	%r90, [%rd92];
	mul.wide.s32 	%rd93, %r90, 4;
	add.s64 	%rd94, %rd1, %rd93;
	add.s64 	%rd95, %rd4, %rd91;
	ld.global.f32 	%f45, [%rd95];
	add.s64 	%rd96, %rd3, %rd91;
	ld.global.u32 	%r91, [%rd96];
	mul.wide.s32 	%rd97, %r91, 4;
	add.s64 	%rd98, %rd2, %rd97;
	ld.global.f32 	%f46, [%rd98];
	mul.f32 	%f47, %f45, %f46;
	atom.global.add.f32 	%f48, [%rd94], %f47;
$L__BB5_28:
	add.s32 	%r46, %r45, %r1;
	setp.ge.s32 	%p17, %r46, %r54;
	@%p17 bra 	$L__BB5_30;
	mul.wide.s32 	%rd99, %r46, 4;
	add.s64 	%rd100, %rd5, %rd99;
	ld.global.u32 	%r92, [%rd100];
	mul.wide.s32 	%rd101, %r92, 4;
	add.s64 	%rd102, %rd1, %rd101;
	add.s64 	%rd103, %rd4, %rd99;
	ld.global.f32 	%f49, [%rd103];
	add.s64 	%rd104, %rd3, %rd99;
	ld.global.u32 	%r93, [%rd104];
	mul.wide.s32 	%rd105, %r93, 4;
	add.s64 	%rd106, %rd2, %rd105;
	ld.global.f32 	%f50, [%rd106];
	mul.f32 	%f51, %f49, %f50;
	atom.global.add.f32 	%f52, [%rd102], %f51;
$L__BB5_30:
	add.s32 	%r113, %r113, 4;
$L__BB5_31:
	setp.eq.s32 	%p18, %r42, 0;
	@%p18 bra 	$L__BB5_41;
	setp.eq.s32 	%p19, %r42, 1;
	@%p19 bra 	$L__BB5_38;
	add.s32 	%r94, %r113, %r4;
	mad.lo.s32 	%r49, %r94, %r1, %r5;
	setp.ge.s32 	%p20, %r49, %r54;
	@%p20 bra 	$L__BB5_35;
	mul.wide.s32 	%rd107, %r49, 4;
	add.s64 	%rd108, %rd5, %rd107;
	ld.global.u32 	%r95, [%rd108];
	mul.wide.s32 	%rd109, %r95, 4;
	add.s64 	%rd110, %rd1, %rd109;
	add.s64 	%rd111, %rd4, %rd107;
	ld.global.f32 	%f53, [%rd111];
	add.s64 	%rd112, %rd3, %rd107;
	ld.global.u32 	%r96, [%rd112];
	mul.wide.s32 	%rd113, %r96, 4;
	add.s64 	%rd114, %rd2, %rd113;
	ld.global.f32 	%f54, [%rd114];
	mul.f32 	%f55, %f53, %f54;
	atom.global.add.f32 	%f56, [%rd110], %f55;
$L__BB5_35:
	add.s32 	%r50, %r49, %r1;
	setp.ge.s32 	%p21, %r50, %r54;
	@%p21 bra 	$L__BB5_37;
	mul.wide.s32 	%rd115, %r50, 4;
	add.s64 	%rd116, %rd5, %rd115;
	ld.global.u32 	%r97, [%rd116];
	mul.wide.s32 	%rd117, %r97, 4;
	add.s64 	%rd118, %rd1, %rd117;
	add.s64 	%rd119, %rd4, %rd115;
	ld.global.f32 	%f57, [%rd119];
	add.s64 	%rd120, %rd3, %rd115;
	ld.global.u32 	%r98, [%rd120];
	mul.wide.s32 	%rd121, %r98, 4;
	add.s64 	%rd122, %rd2, %rd121;
	ld.global.f32 	%f58, [%rd122];
	mul.f32 	%f59, %f57, %f58;
	atom.global.add.f32 	%f60, [%rd118], %f59;
$L__BB5_37:
	add.s32 	%r113, %r113, 2;
$L__BB5_38:
	and.b32  	%r99, %r2, 1;
	setp.eq.b32 	%p22, %r99, 1;
	not.pred 	%p23, %p22;
	@%p23 bra 	$L__BB5_41;
	add.s32 	%r100, %r113, %r4;
	mad.lo.s32 	%r53, %r100, %r1, %r5;
	setp.ge.s32 	%p24, %r53, %r54;
	@%p24 bra 	$L__BB5_41;
	mul.wide.s32 	%rd123, %r53, 4;
	add.s64 	%rd124, %rd5, %rd123;
	ld.global.u32 	%r101, [%rd124];
	mul.wide.s32 	%rd125, %r101, 4;
	add.s64 	%rd126, %rd1, %rd125;
	add.s64 	%rd127, %rd4, %rd123;
	ld.global.f32 	%f61, [%rd127];
	add.s64 	%rd128, %rd3, %rd123;
	ld.global.u32 	%r102, [%rd128];
	mul.wide.s32 	%rd129, %r102, 4;
	add.s64 	%rd130, %rd2, %rd129;
	ld.global.f32 	%f62, [%rd130];
	mul.f32 	%f63, %f61, %f62;
	atom.global.add.f32 	%f64, [%rd126], %f63;
$L__BB5_41:
	ret;

}
	// .globl	_Z6spmv_ePKiS0_PKfS2_Pfi
.visible .entry _Z6spmv_ePKiS0_PKfS2_Pfi(
	.param .u64 .ptr .align 1 _Z6spmv_ePKiS0_PKfS2_Pfi_param_0,
	.param .u64 .ptr .align 1 _Z6spmv_ePKiS0_PKfS2_Pfi_param_1,
	.param .u64 .ptr .align 1 _Z6spmv_ePKiS0_PKfS2_Pfi_param_2,
	.param .u64 .ptr .align 1 _Z6spmv_ePKiS0_PKfS2_Pfi_param_3,
	.param .u64 .ptr .align 1 _Z6spmv_ePKiS0_PKfS2_Pfi_param_4,
	.param .u32 _Z6spmv_ePKiS0_PKfS2_Pfi_param_5
)
{
	.reg .pred 	%p<25>;
	.reg .b32 	%r<82>;
	.reg .b32 	%f<65>;
	.reg .b64 	%rd<103>;

	ld.param.u64 	%rd9, [_Z6spmv_ePKiS0_PKfS2_Pfi_param_0];
	ld.param.u64 	%rd10, [_Z6spmv_ePKiS0_PKfS2_Pfi_param_1];
	ld.param.u64 	%rd11, [_Z6spmv_ePKiS0_PKfS2_Pfi_param_2];
	ld.param.u64 	%rd12, [_Z6spmv_ePKiS0_PKfS2_Pfi_param_3];
	ld.param.u64 	%rd13, [_Z6spmv_ePKiS0_PKfS2_Pfi_param_4];
	ld.param.u32 	%r21, [_Z6spmv_ePKiS0_PKfS2_Pfi_param_5];
	cvta.to.global.u64 	%rd1, %rd13;
	cvta.to.global.u64 	%rd2, %rd12;
	cvta.to.global.u64 	%rd3, %rd9;
	cvta.to.global.u64 	%rd4, %rd11;
	cvta.to.global.u64 	%rd5, %rd10;
	mov.u32 	%r22, %nctaid.x;
	mov.u32 	%r23, %ntid.x;
	mul.lo.s32 	%r24, %r22, %r23;
	cvt.rn.f32.s32 	%f1, %r21;
	cvt.rn.f32.s32 	%f2, %r24;
	div.rn.f32 	%f3, %f1, %f2;
	cvt.rpi.f32.f32 	%f4, %f3;
	cvt.rzi.s32.f32 	%r1, %f4;
	mov.u32 	%r25, %ctaid.x;
	mov.u32 	%r26, %tid.x;
	mad.lo.s32 	%r27, %r25, %r23, %r26;
	shr.s32 	%r28, %r27, 31;
	shr.u32 	%r29, %r28, 27;
	add.s32 	%r30, %r27, %r29;
	shr.u32 	%r31, %r30, 5;
	mul.lo.s32 	%r32, %r31, %r1;
	shl.b32 	%r33, %r32, 5;
	add.s32 	%r2, %r33, %r26;
	setp.lt.s32 	%p1, %r1, 1;
	@%p1 bra 	$L__BB6_41;
	and.b32  	%r3, %r1, 7;
	setp.lt.u32 	%p2, %r1, 8;
	mov.b32 	%r80, 0;
	@%p2 bra 	$L__BB6_20;
	and.b32  	%r80, %r1, 2147483640;
	mov.b32 	%r78, 0;
$L__BB6_3:
	.pragma "nounroll";
	shl.b32 	%r36, %r78, 5;
	add.s32 	%r6, %r2, %r36;
	setp.ge.s32 	%p3, %r6, %r21;
	mul.wide.s32 	%rd14, %r6, 4;
	add.s64 	%rd6, %rd5, %rd14;
	add.s64 	%rd7, %rd4, %rd14;
	add.s64 	%rd8, %rd3, %rd14;
	@%p3 bra 	$L__BB6_5;
	ld.global.u32 	%r37, [%rd6];
	mul.wide.s32 	%rd15, %r37, 4;
	add.s64 	%rd16, %rd1, %rd15;
	ld.global.f32 	%f5, [%rd7];
	ld.global.u32 	%r38, [%rd8];
	mul.wide.s32 	%rd17, %r38, 4;
	add.s64 	%rd18, %rd2, %rd17;
	ld.global.f32 	%f6, [%rd18];
	mul.f32 	%f7, %f5, %f6;
	atom.global.add.f32 	%f8, [%rd16], %f7;
$L__BB6_5:
	add.s32 	%r39, %r6, 32;
	setp.ge.s32 	%p4, %r39, %r21;
	@%p4 bra 	$L__BB6_7;
	ld.global.u32 	%r40, [%rd6+128];
	mul.wide.s32 	%rd19, %r40, 4;
	add.s64 	%rd20, %rd1, %rd19;
	ld.global.f32 	%f9, [%rd7+128];
	ld.global.u32 	%r41, [%rd8+128];
	mul.wide.s32 	%rd21, %r41, 4;
	add.s64 	%rd22, %rd2, %rd21;
	ld.global.f32 	%f10, [%rd22];
	mul.f32 	%f11, %f9, %f10;
	atom.global.add.f32 	%f12, [%rd20], %f11;
$L__BB6_7:
	add.s32 	%r42, %r6, 64;
	setp.ge.s32 	%p5, %r42, %r21;
	@%p5 bra 	$L__BB6_9;
	ld.global.u32 	%r43, [%rd6+256];
	mul.wide.s32 	%rd23, %r43, 4;
	add.s64 	%rd24, %rd1, %rd23;
	ld.global.f32 	%f13, [%rd7+256];
	ld.global.u32 	%r44, [%rd8+256];
	mul.wide.s32 	%rd25, %r44, 4;
	add.s64 	%rd26, %rd2, %rd25;
	ld.global.f32 	%f14, [%rd26];
	mul.f32 	%f15, %f13, %f14;
	atom.global.add.f32 	%f16, [%rd24], %f15;
$L__BB6_9:
	add.s32 	%r45, %r6, 96;
	setp.ge.s32 	%p6, %r45, %r21;
	@%p6 bra 	$L__BB6_11;
	ld.global.u32 	%r46, [%rd6+384];
	mul.wide.s32 	%rd27, %r46, 4;
	add.s64 	%rd28, %rd1, %rd27;
	ld.global.f32 	%f17, [%rd7+384];
	ld.global.u32 	%r47, [%rd8+384];
	mul.wide.s32 	%rd29, %r47, 4;
	add.s64 	%rd30, %rd2, %rd29;
	ld.global.f32 	%f18, [%rd30];
	mul.f32 	%f19, %f17, %f18;
	atom.global.add.f32 	%f20, [%rd28], %f19;
$L__BB6_11:
	add.s32 	%r48, %r6, 128;
	setp.ge.s32 	%p7, %r48, %r21;
	@%p7 bra 	$L__BB6_13;
	ld.global.u32 	%r49, [%rd6+512];
	mul.wide.s32 	%rd31, %r49, 4;
	add.s64 	%rd32, %rd1, %rd31;
	ld.global.f32 	%f21, [%rd7+512];
	ld.global.u32 	%r50, [%rd8+512];
	mul.wide.s32 	%rd33, %r50, 4;
	add.s64 	%rd34, %rd2, %rd33;
	ld.global.f32 	%f22, [%rd34];
	mul.f32 	%f23, %f21, %f22;
	atom.global.add.f32 	%f24, [%rd32], %f23;
$L__BB6_13:
	add.s32 	%r51, %r6, 160;
	setp.ge.s32 	%p8, %r51, %r21;
	@%p8 bra 	$L__BB6_15;
	ld.global.u32 	%r52, [%rd6+640];
	mul.wide.s32 	%rd35, %r52, 4;
	add.s64 	%rd36, %rd1, %rd35;
	ld.global.f32 	%f25, [%rd7+640];
	ld.global.u32 	%r53, [%rd8+640];
	mul.wide.s32 	%rd37, %r53, 4;
	add.s64 	%rd38, %rd2, %rd37;
	ld.global.f32 	%f26, [%rd38];
	mul.f32 	%f27, %f25, %f26;
	atom.global.add.f32 	%f28, [%rd36], %f27;
$L__BB6_15:
	add.s32 	%r54, %r6, 192;
	setp.ge.s32 	%p9, %r54, %r21;
	@%p9 bra 	$L__BB6_17;
	ld.global.u32 	%r55, [%rd6+768];
	mul.wide.s32 	%rd39, %r55, 4;
	add.s64 	%rd40, %rd1, %rd39;
	ld.global.f32 	%f29, [%rd7+768];
	ld.global.u32 	%r56, [%rd8+768];
	mul.wide.s32 	%rd41, %r56, 4;
	add.s64 	%rd42, %rd2, %rd41;
	ld.global.f32 	%f30, [%rd42];
	mul.f32 	%f31, %f29, %f30;
	atom.global.add.f32 	%f32, [%rd40], %f31;
$L__BB6_17:
	add.s32 	%r57, %r6, 224;
	setp.ge.s32 	%p10, %r57, %r21;
	@%p10 bra 	$L__BB6_19;
	ld.global.u32 	%r58, [%rd6+896];
	mul.wide.s32 	%rd43, %r58, 4;
	add.s64 	%rd44, %rd1, %rd43;
	ld.global.f32 	%f33, [%rd7+896];
	ld.global.u32 	%r59, [%rd8+896];
	mul.wide.s32 	%rd45, %r59, 4;
	add.s64 	%rd46, %rd2, %rd45;
	ld.global.f32 	%f34, [%rd46];
	mul.f32 	%f35, %f33, %f34;
	atom.global.add.f32 	%f36, [%rd44], %f35;
$L__BB6_19:
	add.s32 	%r78, %r78, 8;
	setp.ne.s32 	%p11, %r78, %r80;
	@%p11 bra 	$L__BB6_3;
$L__BB6_20:
	setp.eq.s32 	%p12, %r3, 0;
	@%p12 bra 	$L__BB6_41;
	and.b32  	%r9, %r1, 3;
	setp.lt.u32 	%p13, %r3, 4;
	@%p13 bra 	$L__BB6_31;
	shl.b32 	%r60, %r80, 5;
	add.s32 	%r10, %r2, %r60;
	setp.ge.s32 	%p14, %r10, %r21;
	@%p14 bra 	$L__BB6_24;
	mul.wide.s32 	%rd47, %r10, 4;
	add.s64 	%rd48, %rd5, %rd47;
	ld.global.u32 	%r61, [%rd48];
	mul.wide.s32 	%rd49, %r61, 4;
	add.s64 	%rd50, %rd1, %rd49;
	add.s64 	%rd51, %rd4, %rd47;
	ld.global.f32 	%f37, [%rd51];
	add.s64 	%rd52, %rd3, %rd47;
	ld.global.u32 	%r62, [%rd52];
	mul.wide.s32 	%rd53, %r62, 4;
	add.s64 	%rd54, %rd2, %rd53;
	ld.global.f32 	%f38, [%rd54];
	mul.f32 	%f39, %f37, %f38;
	atom.global.add.f32 	%f40, [%rd50], %f39;
$L__BB6_24:
	add.s32 	%r11, %r10, 32;
	setp.ge.s32 	%p15, %r11, %r21;
	@%p15 bra 	$L__BB6_26;
	mul.wide.s32 	%rd55, %r11, 4;
	add.s64 	%rd56, %rd5, %rd55;
	ld.global.u32 	%r63, [%rd56];
	mul.wide.s32 	%rd57, %r63, 4;
	add.s64 	%rd58, %rd1, %rd57;
	add.s64 	%rd59, %rd4, %rd55;
	ld.global.f32 	%f41, [%rd59];
	add.s64 	%rd60, %rd3, %rd55;
	ld.global.u32 	%r64, [%rd60];
	mul.wide.s32 	%rd61, %r64, 4;
	add.s64 	%rd62, %rd2, %rd61;
	ld.global.f32 	%f42, [%rd62];
	mul.f32 	%f43, %f41, %f42;
	atom.global.add.f32 	%f44, [%rd58], %f43;
$L__BB6_26:
	add.s32 	%r12, %r10, 64;
	setp.ge.s32 	%p16, %r12, %r21;
	@%p16 bra 	$L__BB6_28;
	mul.wide.s32 	%rd63, %r12, 4;
	add.s64 	%rd64, %rd5, %rd63;
	ld.global.u32 	%r65, [%rd64];
	mul.wide.s32 	%rd65, %r65, 4;
	add.s64 	%rd66, %rd1, %rd65;
	add.s64 	%rd67, %rd4, %rd63;
	ld.global.f32 	%f45, [%rd67];
	add.s64 	%rd68, %rd3, %rd63;
	ld.global.u32 	%r66, [%rd68];
	mul.wide.s32 	%rd69, %r66, 4;
	add.s64 	%rd70, %rd2, %rd69;
	ld.global.f32 	%f46, [%rd70];
	mul.f32 	%f47, %f45, %f46;
	atom.global.add.f32 	%f48, [%rd66], %f47;
$L__BB6_28:
	add.s32 	%r13, %r10, 96;
	setp.ge.s32 	%p17, %r13, %r21;
	@%p17 bra 	$L__BB6_30;
	mul.wide.s32 	%rd71, %r13, 4;
	add.s64 	%rd72, %rd5, %rd71;
	ld.global.u32 	%r67, [%rd72];
	mul.wide.s32 	%rd73, %r67, 4;
	add.s64 	%rd74, %rd1, %rd73;
	add.s64 	%rd75, %rd4, %rd71;
	ld.global.f32 	%f49, [%rd75];
	add.s64 	%rd76, %rd3, %rd71;
	ld.global.u32 	%r68, [%rd76];
	mul.wide.s32 	%rd77, %r68, 4;
	add.s64 	%rd78, %rd2, %rd77;
	ld.global.f32 	%f50, [%rd78];
	mul.f32 	%f51, %f49, %f50;
	atom.global.add.f32 	%f52, [%rd74], %f51;
$L__BB6_30:
	add.s32 	%r80, %r80, 4;
$L__BB6_31:
	setp.eq.s32 	%p18, %r9, 0;
	@%p18 bra 	$L__BB6_41;
	setp.eq.s32 	%p19, %r9, 1;
	@%p19 bra 	$L__BB6_38;
	shl.b32 	%r69, %r80, 5;
	add.s32 	%r16, %r2, %r69;
	setp.ge.s32 	%p20, %r16, %r21;
	@%p20 bra 	$L__BB6_35;
	mul.wide.s32 	%rd79, %r16, 4;
	add.s64 	%rd80, %rd5, %rd79;
	ld.global.u32 	%r70, [%rd80];
	mul.wide.s32 	%rd81, %r70, 4;
	add.s64 	%rd82, %rd1, %rd81;
	add.s64 	%rd83, %rd4, %rd79;
	ld.global.f32 	%f53, [%rd83];
	add.s64 	%rd84, %rd3, %rd79;
	ld.global.u32 	%r71, [%rd84];
	mul.wide.s32 	%rd85, %r71, 4;
	add.s64 	%rd86, %rd2, %rd85;
	ld.global.f32 	%f54, [%rd86];
	mul.f32 	%f55, %f53, %f54;
	atom.global.add.f32 	%f56, [%rd82], %f55;
$L__BB6_35:
	add.s32 	%r17, %r16, 32;
	setp.ge.s32 	%p21, %r17, %r21;
	@%p21 bra 	$L__BB6_37;
	mul.wide.s32 	%rd87, %r17, 4;
	add.s64 	%rd88, %rd5, %rd87;
	ld.global.u32 	%r72, [%rd88];
	mul.wide.s32 	%rd89, %r72, 4;
	add.s64 	%rd90, %rd1, %rd89;
	add.s64 	%rd91, %rd4, %rd87;
	ld.global.f32 	%f57, [%rd91];
	add.s64 	%rd92, %rd3, %rd87;
	ld.global.u32 	%r73, [%rd92];
	mul.wide.s32 	%rd93, %r73, 4;
	add.s64 	%rd94, %rd2, %rd93;
	ld.global.f32 	%f58, [%rd94];
	mul.f32 	%f59, %f57, %f58;
	atom.global.add.f32 	%f60, [%rd90], %f59;
$L__BB6_37:
	add.s32 	%r80, %r80, 2;
$L__BB6_38:
	and.b32  	%r74, %r1, 1;
	setp.eq.b32 	%p22, %r74, 1;
	not.pred 	%p23, %p22;
	@%p23 bra 	$L__BB6_41;
	shl.b32 	%r75, %r80, 5;
	add.s32 	%r20, %r2, %r75;
	setp.ge.s32 	%p24, %r20, %r21;
	@%p24 bra 	$L__BB6_41;
	mul.wide.s32 	%rd95, %r20, 4;
	add.s64 	%rd96, %rd5, %rd95;
	ld.global.u32 	%r76, [%rd96];
	mul.wide.s32 	%rd97, %r76, 4;
	add.s64 	%rd98, %rd1, %rd97;
	add.s64 	%rd99, %rd4, %rd95;
	ld.global.f32 	%f61, [%rd99];
	add.s64 	%rd100, %rd3, %rd95;
	ld.global.u32 	%r77, [%rd100];
	mul.wide.s32 	%rd101, %r77, 4;
	add.s64 	%rd102, %rd2, %rd101;
	ld.global.f32 	%f62, [%rd102];
	mul.f32 	%f63, %f61, %f62;
	atom.global.add.f32 	%f64, [%rd98], %f63;
$L__BB6_41:
	ret;

}


// ===== COMPILED SASS (sm_100) =====

	.target	sm_100

	.elftype	@"ET_EXEC"


//--------------------- .note.nv.tkinfo           --------------------------
	.section	.note.nv.tkinfo,"",@"SHT_NOTE"
	.sectionflags	@"SHF_NOTE_NV_TKINFO"
	.tkinfo
        /*0018*/ 	.word	0x00000002
        /*0030*/ 	.string	""
        /*0030*/ 	.string	"ptxas"
        /*0030*/ 	.string	"Cuda compilation tools, release 13.0, V13.0.88"
        /*0030*/ 	.string	"Build cuda_13.0.r13.0/compiler.36424714_0"
        /*0030*/ 	.string	"-arch sm_100 -m 64 "



//--------------------- .note.nv.cuinfo           --------------------------
	.section	.note.nv.cuinfo,"",@"SHT_NOTE"
	.sectionflags	@"SHF_NOTE_NV_CUINFO"
        /*0018*/ 	.short	0x0002
        /*001a*/ 	.short	0x0064
        /*001c*/ 	.short	0x0082
	.zero		2


//--------------------- .nv.info                  --------------------------
	.section	.nv.info,"",@"SHT_CUDA_INFO"
	.align	4


	//----- nvinfo : EIATTR_REGCOUNT
	.align		4
        /*0000*/ 	.byte	0x04, 0x2f
        /*0002*/ 	.short	(.L_1 - .L_0)
	.align		4
.L_0:
        /*0004*/ 	.word	index@(_Z6spmv_aPKiS0_PKfS2_Pfi)
        /*0008*/ 	.word	0x0000001e


	//----- nvinfo : EIATTR_FRAME_SIZE
	.align		4
.L_1:
        /*000c*/ 	.byte	0x04, 0x11
        /*000e*/ 	.short	(.L_3 - .L_2)
	.align		4
.L_2:
        /*0010*/ 	.word	index@($__internal_6_$__cuda_sm3x_div_rn_noftz_f32_slowpath)
        /*0014*/ 	.word	0x00000000


	//----- nvinfo : EIATTR_FRAME_SIZE
	.align		4
.L_3:
        /*0018*/ 	.byte	0x04, 0x11
        /*001a*/ 	.short	(.L_5 - .L_4)
	.align		4
.L_4:
        /*001c*/ 	.word	index@(_Z6spmv_aPKiS0_PKfS2_Pfi)
        /*0020*/ 	.word	0x00000000


	//----- nvinfo : EIATTR_REGCOUNT
	.align		4
.L_5:
        /*0024*/ 	.byte	0x04, 0x2f
        /*0026*/ 	.short	(.L_7 - .L_6)
	.align		4
.L_6:
        /*0028*/ 	.word	index@(_Z6spmv_bPKiS0_PKfS2_Pfi)
        /*002c*/ 	.word	0x0000001c


	//----- nvinfo : EIATTR_FRAME_SIZE
	.align		4
.L_7:
        /*0030*/ 	.byte	0x04, 0x11
        /*0032*/ 	.short	(.L_9 - .L_8)
	.align		4
.L_8:
        /*0034*/ 	.word	index@($__internal_5_$__cuda_sm3x_div_rn_noftz_f32_slowpath)
        /*0038*/ 	.word	0x00000000


	//----- nvinfo : EIATTR_FRAME_SIZE
	.align		4
.L_9:
        /*003c*/ 	.byte	0x04, 0x11
        /*003e*/ 	.short	(.L_11 - .L_10)
	.align		4
.L_10:
        /*0040*/ 	.word	index@(_Z6spmv_bPKiS0_PKfS2_Pfi)
        /*0044*/ 	.word	0x00000000


	//----- nvinfo : EIATTR_REGCOUNT
	.align		4
.L_11:
        /*0048*/ 	.byte	0x04, 0x2f
        /*004a*/ 	.short	(.L_13 - .L_12)
	.align		4
.L_12:
        /*004c*/ 	.word	index@(_Z6spmv_cPKiS0_PKfS2_Pfi)
        /*0050*/ 	.word	0x0000001e


	//----- nvinfo : EIATTR_FRAME_SIZE
	.align		4
.L_13:
        /*0054*/ 	.byte	0x04, 0x11
        /*0056*/ 	.short	(.L_15 - .L_14)
	.align		4
.L_14:
        /*0058*/ 	.word	index@($__internal_4_$__cuda_sm3x_div_rn_noftz_f32_slowpath)
        /*005c*/ 	.word	0x00000000


	//----- nvinfo : EIATTR_FRAME_SIZE
	.align		4
.L_15:
        /*0060*/ 	.byte	0x04, 0x11
        /*0062*/ 	.short	(.L_17 - .L_16)
	.align		4
.L_16:
        /*0064*/ 	.word	index@(_Z6spmv_cPKiS0_PKfS2_Pfi)
        /*0068*/ 	.word	0x00000000


	//----- nvinfo : EIATTR_REGCOUNT
	.align		4
.L_17:
        /*006c*/ 	.byte	0x04, 0x2f
        /*006e*/ 	.short	(.L_19 - .L_18)
	.align		4
.L_18:
        /*0070*/ 	.word	index@(_Z7spmv_ciPKiS0_PKfS2_Pfi)
        /*0074*/ 	.word	0x0000001e


	//----- nvinfo : EIATTR_FRAME_SIZE
	.align		4
.L_19:
        /*0078*/ 	.byte	0x04, 0x11
        /*007a*/ 	.short	(.L_21 - .L_20)
	.align		4
.L_20:
        /*007c*/ 	.word	index@($__internal_3_$__cuda_sm3x_div_rn_noftz_f32_slowpath)
        /*0080*/ 	.word	0x00000000


	//----- nvinfo : EIATTR_FRAME_SIZE
	.align		4
.L_21:
        /*0084*/ 	.byte	0x04, 0x11
        /*0086*/ 	.short	(.L_23 - .L_22)
	.align		4
.L_22:
        /*0088*/ 	.word	index@(_Z7spmv_ciPKiS0_PKfS2_Pfi)
        /*008c*/ 	.word	0x00000000


	//----- nvinfo : EIATTR_REGCOUNT
	.align		4
.L_23:
        /*0090*/ 	.byte	0x04, 0x2f
        /*0092*/ 	.short	(.L_25 - .L_24)
	.align		4
.L_24:
        /*0094*/ 	.word	index@(_Z7spmv_ccPKiS0_PKfS2_Pfi)
        /*0098*/ 	.word	0x0000001c


	//----- nvinfo : EIATTR_FRAME_SIZE
	.align		4
.L_25:
        /*009c*/ 	.byte	0x04, 0x11
        /*009e*/ 	.short	(.L_27 - .L_26)
	.align		4
.L_26:
        /*00a0*/ 	.word	index@($__internal_2_$__cuda_sm3x_div_rn_noftz_f32_slowpath)
        /*00a4*/ 	.word	0x00000000


	//----- nvinfo : EIATTR_FRAME_SIZE
	.align		4
.L_27:
        /*00a8*/ 	.byte	0x04, 0x11
        /*00aa*/ 	.short	(.L_29 - .L_28)
	.align		4
.L_28:
        /*00ac*/ 	.word	index@(_Z7spmv_ccPKiS0_PKfS2_Pfi)
        /*00b0*/ 	.word	0x00000000


	//----- nvinfo : EIATTR_REGCOUNT
	.align		4
.L_29:
        /*00b4*/ 	.byte	0x04, 0x2f
        /*00b6*/ 	.short	(.L_31 - .L_30)
	.align		4
.L_30:
        /*00b8*/ 	.word	index@(_Z6spmv_dPKiS0_PKfS2_Pfi)
        /*00bc*/ 	.word	0x00000020


	//----- nvinfo : EIATTR_FRAME_SIZE
	.align		4
.L_31:
        /*00c0*/ 	.byte	0x04, 0x11
        /*00c2*/ 	.short	(.L_33 - .L_32)
	.align		4
.L_32:
        /*00c4*/ 	.word	index@($__internal_1_$__cuda_sm3x_div_rn_noftz_f32_slowpath)
        /*00c8*/ 	.word	0x00000000


	//----- nvinfo : EIATTR_FRAME_SIZE
	.align		4
.L_33:
        /*00cc*/ 	.byte	0x04, 0x11
        /*00ce*/ 	.short	(.L_35 - .L_34)
	.align		4
.L_34:
        /*00d0*/ 	.word	index@(_Z6spmv_dPKiS0_PKfS2_Pfi)
        /*00d4*/ 	.word	0x00000000


	//----- nvinfo : EIATTR_REGCOUNT
	.align		4
.L_35:
        /*00d8*/ 	.byte	0x04, 0x2f
        /*00da*/ 	.short	(.L_37 - .L_36)
	.align		4
.L_36:
        /*00dc*/ 	.word	index@(_Z6spmv_ePKiS0_PKfS2_Pfi)
        /*00e0*/ 	.word	0x0000001e


	//----- nvinfo : EIATTR_FRAME_SIZE
	.align		4
.L_37:
        /*00e4*/ 	.byte	0x04, 0x11
        /*00e6*/ 	.short	(.L_39 - .L_38)
	.align		4
.L_38:
        /*00e8*/ 	.word	index@($__internal_0_$__cuda_sm3x_div_rn_noftz_f32_slowpath)
        /*00ec*/ 	.word	0x00000000


	//----- nvinfo : EIATTR_FRAME_SIZE
	.align		4
.L_39:
        /*00f0*/ 	.byte	0x04, 0x11
        /*00f2*/ 	.short	(.L_41 - .L_40)
	.align		4
.L_40:
        /*00f4*/ 	.word	index@(_Z6spmv_ePKiS0_PKfS2_Pfi)
        /*00f8*/ 	.word	0x00000000


	//----- nvinfo : EIATTR_MIN_STACK_SIZE
	.align		4
.L_41:
        /*00fc*/ 	.byte	0x04, 0x12
        /*00fe*/ 	.short	(.L_43 - .L_42)
	.align		4
.L_42:
        /*0100*/ 	.word	index@(_Z6spmv_ePKiS0_PKfS2_Pfi)
        /*0104*/ 	.word	0x00000000


	//----- nvinfo : EIATTR_MIN_STACK_SIZE
	.align		4
.L_43:
        /*0108*/ 	.byte	0x04, 0x12
        /*010a*/ 	.short	(.L_45 - .L_44)
	.align		4
.L_44:
        /*010c*/ 	.word	index@(_Z6spmv_dPKiS0_PKfS2_Pfi)
        /*0110*/ 	.word	0x00000000


	//----- nvinfo : EIATTR_MIN_STACK_SIZE
	.align		4
.L_45:
        /*0114*/ 	.byte	0x04, 0x12
        /*0116*/ 	.short	(.L_47 - .L_46)
	.align		4
.L_46:
        /*0118*/ 	.word	index@(_Z7spmv_ccPKiS0_PKfS2_Pfi)
        /*011c*/ 	.word	0x00000000


	//----- nvinfo : EIATTR_MIN_STACK_SIZE
	.align		4
.L_47:
        /*0120*/ 	.byte	0x04, 0x12
        /*0122*/ 	.short	(.L_49 - .L_48)
	.align		4
.L_48:
        /*0124*/ 	.word	index@(_Z7spmv_ciPKiS0_PKfS2_Pfi)
        /*0128*/ 	.word	0x00000000


	//----- nvinfo : EIATTR_MIN_STACK_SIZE
	.align		4
.L_49:
        /*012c*/ 	.byte	0x04, 0x12
        /*012e*/ 	.short	(.L_51 - .L_50)
	.align		4
.L_50:
        /*0130*/ 	.word	index@(_Z6spmv_cPKiS0_PKfS2_Pfi)
        /*0134*/ 	.word	0x00000000


	//----- nvinfo : EIATTR_MIN_STACK_SIZE
	.align		4
.L_51:
        /*0138*/ 	.byte	0x04, 0x12
        /*013a*/ 	.short	(.L_53 - .L_52)
	.align		4
.L_52:
        /*013c*/ 	.word	index@(_Z6spmv_bPKiS0_PKfS2_Pfi)
        /*0140*/ 	.word	0x00000000


	//----- nvinfo : EIATTR_MIN_STACK_SIZE
	.align		4
.L_53:
        /*0144*/ 	.byte	0x04, 0x12
        /*0146*/ 	.short	(.L_55 - .L_54)
	.align		4
.L_54:
        /*0148*/ 	.word	index@(_Z6spmv_aPKiS0_PKfS2_Pfi)
        /*014c*/ 	.word	0x00000000
.L_55:


//--------------------- .nv.compat                --------------------------
	.section	.nv.compat,"",@"SHT_CUDA_COMPAT_INFO"
	.align	4
        /*0000*/ 	.byte	0x02, 0x09, 0x00, 0x00, 0x02, 0x02, 0x01, 0x00, 0x02, 0x05, 0x05, 0x00, 0x03, 0x07, 0x01, 0x01
        /*0010*/ 	.byte	0x02, 0x03, 0x00, 0x00, 0x02, 0x06, 0x01, 0x00, 0x04, 0x0b, 0x08, 0x00, 0x01, 0x00, 0x00, 0x00
        /*0020*/ 	.byte	0x00, 0x00, 0x00, 0x00


//--------------------- .nv.info._Z6spmv_ePKiS0_PKfS2_Pfi --------------------------
	.section	.nv.info._Z6spmv_ePKiS0_PKfS2_Pfi,"",@"SHT_CUDA_INFO"
	.sectionflags	@""
	.align	4


	//----- nvinfo : EIATTR_CUDA_API_VERSION
	.align		4
        /*0000*/ 	.byte	0x04, 0x37
        /*0002*/ 	.short	(.L_57 - .L_56)
.L_56:
        /*0004*/ 	.word	0x00000082


	//----- nvinfo : EIATTR_KPARAM_INFO
	.align		4
.L_57:
        /*0008*/ 	.byte	0x04, 0x17
        /*000a*/ 	.short	(.L_59 - .L_58)
.L_58:
        /*000c*/ 	.word	0x00000000
        /*0010*/ 	.short	0x0005
        /*0012*/ 	.short	0x0028
        /*0014*/ 	.byte	0x00, 0xf0, 0x11, 0x00


	//----- nvinfo : EIATTR_KPARAM_INFO
	.align		4
.L_59:
        /*0018*/ 	.byte	0x04, 0x17
        /*001a*/ 	.short	(.L_61 - .L_60)
.L_60:
        /*001c*/ 	.word	0x00000000
        /*0020*/ 	.short	0x0004
        /*0022*/ 	.short	0x0020
        /*0024*/ 	.byte	0x00, 0xf5, 0x21, 0x00


	//----- nvinfo : EIATTR_KPARAM_INFO
	.align		4
.L_61:
        /*0028*/ 	.byte	0x04, 0x17
        /*002a*/ 	.short	(.L_63 - .L_62)
.L_62:
        /*002c*/ 	.word	0x00000000
        /*0030*/ 	.short	0x0003
        /*0032*/ 	.short	0x0018
        /*0034*/ 	.byte	0x00, 0xf5, 0x21, 0x00


	//----- nvinfo : EIATTR_KPARAM_INFO
	.align		4
.L_63:
        /*0038*/ 	.byte	0x04, 0x17
        /*003a*/ 	.short	(.L_65 - .L_64)
.L_64:
        /*003c*/ 	.word	0x00000000
        /*0040*/ 	.short	0x0002
        /*0042*/ 	.short	0x0010
        /*0044*/ 	.byte	0x00, 0xf5, 0x21, 0x00


	//----- nvinfo : EIATTR_KPARAM_INFO
	.align		4
.L_65:
        /*0048*/ 	.byte	0x04, 0x17
        /*004a*/ 	.short	(.L_67 - .L_66)
.L_66:
        /*004c*/ 	.word	0x00000000
        /*0050*/ 	.short	0x0001
        /*0052*/ 	.short	0x0008
        /*0054*/ 	.byte	0x00, 0xf5, 0x21, 0x00


	//----- nvinfo : EIATTR_KPARAM_INFO
	.align		4
.L_67:
        /*0058*/ 	.byte	0x04, 0x17
        /*005a*/ 	.short	(.L_69 - .L_68)
.L_68:
        /*005c*/ 	.word	0x00000000
        /*0060*/ 	.short	0x0000
        /*0062*/ 	.short	0x0000
        /*0064*/ 	.byte	0x00, 0xf5, 0x21, 0x00


	//----- nvinfo : EIATTR_SPARSE_MMA_MASK
	.align		4
.L_69:
        /*0068*/ 	.byte	0x03, 0x50
        /*006a*/ 	.short	0x0000


	//----- nvinfo : EIATTR_MAXREG_COUNT
	.align		4
        /*006c*/ 	.byte	0x03, 0x1b
        /*006e*/ 	.short	0x00ff


	//----- nvinfo : EIATTR_MERCURY_ISA_VERSION
	.align		4
        /*0070*/ 	.byte	0x03, 0x5f
        /*0072*/ 	.short	0x0101


	//----- nvinfo : EIATTR_VRC_CTA_INIT_COUNT
	.align		4
        /*0074*/ 	.byte	0x02, 0x4a
	.zero		1
	.zero		1


	//----- nvinfo : EIATTR_EXIT_INSTR_OFFSETS
	.align		4
        /*0078*/ 	.byte	0x04, 0x1c
        /*007a*/ 	.short	(.L_71 - .L_70)


	//   ....[0]....
.L_70:
        /*007c*/ 	.word	0x000001a0


	//   ....[1]....
        /*0080*/ 	.word	0x000009b0


	//   ....[2]....
        /*0084*/ 	.word	0x00000f60


	//   ....[3]....
        /*0088*/ 	.word	0x00001270


	//   ....[4]....
        /*008c*/ 	.word	0x000012b0


	//   ....[5]....
        /*0090*/ 	.word	0x000013c0


	//----- nvinfo : EIATTR_CRS_STACK_SIZE
	.align		4
.L_71:
        /*0094*/ 	.byte	0x04, 0x1e
        /*0096*/ 	.short	(.L_73 - .L_72)
.L_72:
        /*0098*/ 	.word	0x00000000


	//----- nvinfo : EIATTR_CBANK_PARAM_SIZE
	.align		4
.L_73:
        /*009c*/ 	.byte	0x03, 0x19
        /*009e*/ 	.short	0x002c


	//----- nvinfo : EIATTR_PARAM_CBANK
	.align		4
        /*00a0*/ 	.byte	0x04, 0x0a
        /*00a2*/ 	.short	(.L_75 - .L_74)
	.align		4
.L_74:
        /*00a4*/ 	.word	index@(.nv.constant0._Z6spmv_ePKiS0_PKfS2_Pfi)
        /*00a8*/ 	.short	0x0380
        /*00aa*/ 	.short	0x002c


	//----- nvinfo : EIATTR_SW_WAR
	.align		4
.L_75:
        /*00ac*/ 	.byte	0x04, 0x36
        /*00ae*/ 	.short	(.L_77 - .L_76)
.L_76:
        /*00b0*/ 	.word	0x00000008
.L_77:


//--------------------- .nv.info._Z6spmv_dPKiS0_PKfS2_Pfi --------------------------
	.section	.nv.info._Z6spmv_dPKiS0_PKfS2_Pfi,"",@"SHT_CUDA_INFO"
	.sectionflags	@""
	.align	4


	//----- nvinfo : EIATTR_CUDA_API_VERSION
	.align		4
        /*0000*/ 	.byte	0x04, 0x37
        /*0002*/ 	.short	(.L_79 - .L_78)
.L_78:
        /*0004*/ 	.word	0x00000082


	//----- nvinfo : EIATTR_KPARAM_INFO
	.align		4
.L_79:
        /*0008*/ 	.byte	0x04, 0x17
        /*000a*/ 	.short	(.L_81 - .L_80)
.L_80:
        /*000c*/ 	.word	0x00000000
        /*0010*/ 	.short	0x0005
        /*0012*/ 	.short	0x0028
        /*0014*/ 	.byte	0x00, 0xf0, 0x11, 0x00


	//----- nvinfo : EIATTR_KPARAM_INFO
	.align		4
.L_81:
        /*0018*/ 	.byte	0x04, 0x17
        /*001a*/ 	.short	(.L_83 - .L_82)
.L_82:
        /*001c*/ 	.word	0x00000000
        /*0020*/ 	.short	0x0004
        /*0022*/ 	.short	0x0020
        /*0024*/ 	.byte	0x00, 0xf5, 0x21, 0x00


	//----- nvinfo : EIATTR_KPARAM_INFO
	.align		4
.L_83:
        /*0028*/ 	.byte	0x04, 0x17
        /*002a*/ 	.short	(.L_85 - .L_84)
.L_84:
        /*002c*/ 	.word	0x00000000
        /*0030*/ 	.short	0x0003
        /*0032*/ 	.short	0x0018
        /*0034*/ 	.byte	0x00, 0xf5, 0x21, 0x00


	//----- nvinfo : EIATTR_KPARAM_INFO
	.align		4
.L_85:
        /*0038*/ 	.byte	0x04, 0x17
        /*003a*/ 	.short	(.L_87 - .L_86)
.L_86:
        /*003c*/ 	.word	0x00000000
        /*0040*/ 	.short	0x0002
        /*0042*/ 	.short	0x0010
        /*0044*/ 	.byte	0x00, 0xf5, 0x21, 0x00


	//----- nvinfo : EIATTR_KPARAM_INFO
	.align		4
.L_87:
        /*0048*/ 	.byte	0x04, 0x17
        /*004a*/ 	.short	(.L_89 - .L_88)
.L_88:
        /*004c*/ 	.word	0x00000000
        /*0050*/ 	.short	0x0001
        /*0052*/ 	.short	0x0008
        /*0054*/ 	.byte	0x00, 0xf5, 0x21, 0x00


	//----- nvinfo : EIATTR_KPARAM_INFO
	.align		4
.L_89:
        /*0058*/ 	.byte	0x04, 0x17
        /*005a*/ 	.short	(.L_91 - .L_90)
.L_90:
        /*005c*/ 	.word	0x00000000
        /*0060*/ 	.short	0x0000
        /*0062*/ 	.short	0x0000
        /*0064*/ 	.byte	0x00, 0xf5, 0x21, 0x00


	//----- nvinfo : EIATTR_SPARSE_MMA_MASK
	.align		4
.L_91:
        /*0068*/ 	.byte	0x03, 0x50
        /*006a*/ 	.short	0x0000


	//----- nvinfo : EIATTR_MAXREG_COUNT
	.align		4
        /*006c*/ 	.byte	0x03, 0x1b
        /*006e*/ 	.short	0x00ff


	//----- nvinfo : EIATTR_MERCURY_ISA_VERSION
	.align		4
        /*0070*/ 	.byte	0x03, 0x5f
        /*0072*/ 	.short	0x0101


	//----- nvinfo : EIATTR_VRC_CTA_INIT_COUNT
	.align		4
        /*0074*/ 	.byte	0x02, 0x4a
	.zero		1
	.zero		1


	//----- nvinfo : EIATTR_EXIT_INSTR_OFFSETS
	.align		4
        /*0078*/ 	.byte	0x04, 0x1c
        /*007a*/ 	.short	(.L_93 - .L_92)


	//   ....[0]....
.L_92:
        /*007c*/ 	.word	0x00000140


	//   ....[1]....
        /*0080*/ 	.word	0x00000db0


	//   ....[2]....
        /*0084*/ 	.word	0x00001370


	//   ....[3]....
        /*0088*/ 	.word	0x00001690


	//   ....[4]....
        /*008c*/ 	.word	0x000016e0


	//   ....[5]....
        /*0090*/ 	.word	0x000017f0


	//----- nvinfo : EIATTR_CRS_STACK_SIZE
	.align		4
.L_93:
        /*0094*/ 	.byte	0x04, 0x1e
        /*0096*/ 	.short	(.L_95 - .L_94)
.L_94:
        /*0098*/ 	.word	0x00000000


	//----- nvinfo : EIATTR_CBANK_PARAM_SIZE
	.align		4
.L_95:
        /*009c*/ 	.byte	0x03, 0x19
        /*009e*/ 	.short	0x002c


	//----- nvinfo : EIATTR_PARAM_CBANK
	.align		4
        /*00a0*/ 	.byte	0x04, 0x0a
        /*00a2*/ 	.short	(.L_97 - .L_96)
	.align		4
.L_96:
        /*00a4*/ 	.word	index@(.nv.constant0._Z6spmv_dPKiS0_PKfS2_Pfi)
        /*00a8*/ 	.short	0x0380
        /*00aa*/ 	.short	0x002c


	//----- nvinfo : EIATTR_SW_WAR
	.align		4
.L_97:
        /*00ac*/ 	.byte	0x04, 0x36
        /*00ae*/ 	.short	(.L_99 - .L_98)
.L_98:
        /*00b0*/ 	.word	0x00000008
.L_99:


//--------------------- .nv.info._Z7spmv_ccPKiS0_PKfS2_Pfi --------------------------
	.section	.nv.info._Z7spmv_ccPKiS0_PKfS2_Pfi,"",@"SHT_CUDA_INFO"
	.sectionflags	@""
	.align	4


	//----- nvinfo : EIATTR_CUDA_API_VERSION
	.align		4
        /*0000*/ 	.byte	0x04, 0x37
        /*0002*/ 	.short	(.L_101 - .L_100)
.L_100:
        /*0004*/ 	.word	0x00000082


	//----- nvinfo : EIATTR_KPARAM_INFO
	.align		4
.L_101:
        /*0008*/ 	.byte	0x04, 0x17
        /*000a*/ 	.short	(.L_103 - .L_102)
.L_102:
        /*000c*/ 	.word	0x00000000
        /*0010*/ 	.short	0x0005
        /*0012*/ 	.short	0x0028
        /*0014*/ 	.byte	0x00, 0xf0, 0x11, 0x00


	//----- nvinfo : EIATTR_KPARAM_INFO
	.align		4
.L_103:
        /*0018*/ 	.byte	0x04, 0x17
        /*001a*/ 	.short	(.L_105 - .L_104)
.L_104:
        /*001c*/ 	.word	0x00000000
        /*0020*/ 	.short	0x0004
        /*0022*/ 	.short	0x0020
        /*0024*/ 	.byte	0x00, 0xf5, 0x21, 0x00


	//----- nvinfo : EIATTR_KPARAM_INFO
	.align		4
.L_105:
        /*0028*/ 	.byte	0x04, 0x17
        /*002a*/ 	.short	(.L_107 - .L_106)
.L_106:
        /*002c*/ 	.word	0x00000000
        /*0030*/ 	.short	0x0003
        /*0032*/ 	.short	0x0018
        /*0034*/ 	.byte	0x00, 0xf5, 0x21, 0x00


	//----- nvinfo : EIATTR_KPARAM_INFO
	.align		4
.L_107:
        /*0038*/ 	.byte	0x04, 0x17
        /*003a*/ 	.short	(.L_109 - .L_108)
.L_108:
        /*003c*/ 	.word	0x00000000
        /*0040*/ 	.short	0x0002
        /*0042*/ 	.short	0x0010
        /*0044*/ 	.byte	0x00, 0xf5, 0x21, 0x00


	//----- nvinfo : EIATTR_KPARAM_INFO
	.align		4
.L_109:
        /*0048*/ 	.byte	0x04, 0x17
        /*004a*/ 	.short	(.L_111 - .L_110)
.L_110:
        /*004c*/ 	.word	0x00000000
        /*0050*/ 	.short	0x0001
        /*0052*/ 	.short	0x0008
        /*0054*/ 	.byte	0x00, 0xf5, 0x21, 0x00


	//----- nvinfo : EIATTR_KPARAM_INFO
	.align		4
.L_111:
        /*0058*/ 	.byte	0x04, 0x17
        /*005a*/ 	.short	(.L_113 - .L_112)
.L_112:
        /*005c*/ 	.word	0x00000000
        /*0060*/ 	.short	0x0000
        /*0062*/ 	.short	0x0000
        /*0064*/ 	.byte	0x00, 0xf5, 0x21, 0x00


	//----- nvinfo : EIATTR_SPARSE_MMA_MASK
	.align		4
.L_113:
        /*0068*/ 	.byte	0x03, 0x50
        /*006a*/ 	.short	0x0000


	//----- nvinfo : EIATTR_MAXREG_COUNT
	.align		4
        /*006c*/ 	.byte	0x03, 0x1b
        /*006e*/ 	.short	0x00ff


	//----- nvinfo : EIATTR_MERCURY_ISA_VERSION
	.align		4
        /*0070*/ 	.byte	0x03, 0x5f
        /*0072*/ 	.short	0x0101


	//----- nvinfo : EIATTR_VRC_CTA_INIT_COUNT
	.align		4
        /*0074*/ 	.byte	0x02, 0x4a
	.zero		1
	.zero		1


	//----- nvinfo : EIATTR_EXIT_INSTR_OFFSETS
	.align		4
        /*0078*/ 	.byte	0x04, 0x1c
        /*007a*/ 	.short	(.L_115 - .L_114)


	//   ....[0]....
.L_114:
        /*007c*/ 	.word	0x000001a0


	//   ....[1]....
        /*0080*/ 	.word	0x000009a0


	//   ....[2]....
        /*0084*/ 	.word	0x00000eb0


	//   ....[3]....
        /*0088*/ 	.word	0x00001180


	//   ....[4]....
        /*008c*/ 	.word	0x000011c0


	//   ....[5]....
        /*0090*/ 	.word	0x000012c0


	//----- nvinfo : EIATTR_CRS_STACK_SIZE
	.align		4
.L_115:
        /*0094*/ 	.byte	0x04, 0x1e
        /*0096*/ 	.short	(.L_117 - .L_116)
.L_116:
        /*0098*/ 	.word	0x00000000


	//----- nvinfo : EIATTR_CBANK_PARAM_SIZE
	.align		4
.L_117:
        /*009c*/ 	.byte	0x03, 0x19
        /*009e*/ 	.short	0x002c


	//----- nvinfo : EIATTR_PARAM_CBANK
	.align		4
        /*00a0*/ 	.byte	0x04, 0x0a
        /*00a2*/ 	.short	(.L_119 - .L_118)
	.align		4
.L_118:
        /*00a4*/ 	.word	index@(.nv.constant0._Z7spmv_ccPKiS0_PKfS2_Pfi)
        /*00a8*/ 	.short	0x0380
        /*00aa*/ 	.short	0x002c


	//----- nvinfo : EIATTR_SW_WAR
	.align		4
.L_119:
        /*00ac*/ 	.byte	0x04, 0x36
        /*00ae*/ 	.short	(.L_121 - .L_120)
.L_120:
        /*00b0*/ 	.word	0x00000008
.L_121:


//--------------------- .nv.info._Z7spmv_ciPKiS0_PKfS2_Pfi --------------------------
	.section	.nv.info._Z7spmv_ciPKiS0_PKfS2_Pfi,"",@"SHT_CUDA_INFO"
	.sectionflags	@""
	.align	4


	//----- nvinfo : EIATTR_CUDA_API_VERSION
	.align		4
        /*0000*/ 	.byte	0x04, 0x37
        /*0002*/ 	.short	(.L_123 - .L_122)
.L_122:
        /*0004*/ 	.word	0x00000082


	//----- nvinfo : EIATTR_KPARAM_INFO
	.align		4
.L_123:
        /*0008*/ 	.byte	0x04, 0x17
        /*000a*/ 	.short	(.L_125 - .L_124)
.L_124:
        /*000c*/ 	.word	0x00000000
        /*0010*/ 	.short	0x0005
        /*0012*/ 	.short	0x0028
        /*0014*/ 	.byte	0x00, 0xf0, 0x11, 0x00


	//----- nvinfo : EIATTR_KPARAM_INFO
	.align		4
.L_125:
        /*0018*/ 	.byte	0x04, 0x17
        /*001a*/ 	.short	(.L_127 - .L_126)
.L_126:
        /*001c*/ 	.word	0x00000000
        /*0020*/ 	.short	0x0004
        /*0022*/ 	.short	0x0020
        /*0024*/ 	.byte	0x00, 0xf5, 0x21, 0x00


	//----- nvinfo : EIATTR_KPARAM_INFO
	.align		4
.L_127:
        /*0028*/ 	.byte	0x04, 0x17
        /*002a*/ 	.short	(.L_129 - .L_128)
.L_128:
        /*002c*/ 	.word	0x00000000
        /*0030*/ 	.short	0x0003
        /*0032*/ 	.short	0x0018
        /*0034*/ 	.byte	0x00, 0xf5, 0x21, 0x00


	//----- nvinfo : EIATTR_KPARAM_INFO
	.align		4
.L_129:
        /*0038*/ 	.byte	0x04, 0x17
        /*003a*/ 	.short	(.L_131 - .L_130)
.L_130:
        /*003c*/ 	.word	0x00000000
        /*0040*/ 	.short	0x0002
        /*0042*/ 	.short	0x0010
        /*0044*/ 	.byte	0x00, 0xf5, 0x21, 0x00


	//----- nvinfo : EIATTR_KPARAM_INFO
	.align		4
.L_131:
        /*0048*/ 	.byte	0x04, 0x17
        /*004a*/ 	.short	(.L_133 - .L_132)
.L_132:
        /*004c*/ 	.word	0x00000000
        /*0050*/ 	.short	0x0001
        /*0052*/ 	.short	0x0008
        /*0054*/ 	.byte	0x00, 0xf5, 0x21, 0x00


	//----- nvinfo : EIATTR_KPARAM_INFO
	.align		4
.L_133:
        /*0058*/ 	.byte	0x04, 0x17
        /*005a*/ 	.short	(.L_135 - .L_134)
.L_134:
        /*005c*/ 	.word	0x00000000
        /*0060*/ 	.short	0x0000
        /*0062*/ 	.short	0x0000
        /*0064*/ 	.byte	0x00, 0xf5, 0x21, 0x00


	//----- nvinfo : EIATTR_SPARSE_MMA_MASK
	.align		4
.L_135:
        /*0068*/ 	.byte	0x03, 0x50
        /*006a*/ 	.short	0x0000


	//----- nvinfo : EIATTR_MAXREG_COUNT
	.align		4
        /*006c*/ 	.byte	0x03, 0x1b
        /*006e*/ 	.short	0x00ff


	//----- nvinfo : EIATTR_MERCURY_ISA_VERSION
	.align		4
        /*0070*/ 	.byte	0x03, 0x5f
        /*0072*/ 	.short	0x0101


	//----- nvinfo : EIATTR_VRC_CTA_INIT_COUNT
	.align		4
        /*0074*/ 	.byte	0x02, 0x4a
	.zero		1
	.zero		1


	//----- nvinfo : EIATTR_EXIT_INSTR_OFFSETS
	.align		4
        /*0078*/ 	.byte	0x04, 0x1c
        /*007a*/ 	.short	(.L_137 - .L_136)


	//   ....[0]....
.L_136:
        /*007c*/ 	.word	0x000001a0


	//   ....[1]....
        /*0080*/ 	.word	0x000009b0


	//   ....[2]....
        /*0084*/ 	.word	0x00000f60


	//   ....[3]....
        /*0088*/ 	.word	0x00001270


	//   ....[4]....
        /*008c*/ 	.word	0x000012b0


	//   ....[5]....
        /*0090*/ 	.word	0x000013c0


	//----- nvinfo : EIATTR_CRS_STACK_SIZE
	.align		4
.L_137:
        /*0094*/ 	.byte	0x04, 0x1e
        /*0096*/ 	.short	(.L_139 - .L_138)
.L_138:
        /*0098*/ 	.word	0x00000000


	//----- nvinfo : EIATTR_CBANK_PARAM_SIZE
	.align		4
.L_139:
        /*009c*/ 	.byte	0x03, 0x19
        /*009e*/ 	.short	0x002c


	//----- nvinfo : EIATTR_PARAM_CBANK
	.align		4
        /*00a0*/ 	.byte	0x04, 0x0a
        /*00a2*/ 	.short	(.L_141 - .L_140)
	.align		4
.L_140:
        /*00a4*/ 	.word	index@(.nv.constant0._Z7spmv_ciPKiS0_PKfS2_Pfi)
        /*00a8*/ 	.short	0x0380
        /*00aa*/ 	.short	0x002c


	//----- nvinfo : EIATTR_SW_WAR
	.align		4
.L_141:
        /*00ac*/ 	.byte	0x04, 0x36
        /*00ae*/ 	.short	(.L_143 - .L_142)
.L_142:
        /*00b0*/ 	.word	0x00000008
.L_143:


//--------------------- .nv.info._Z6spmv_cPKiS0_PKfS2_Pfi --------------------------
	.section	.nv.info._Z6spmv_cPKiS0_PKfS2_Pfi,"",@"SHT_CUDA_INFO"
	.sectionflags	@""
	.align	4


	//----- nvinfo : EIATTR_CUDA_API_VERSION
	.align		4
        /*0000*/ 	.byte	0x04, 0x37
        /*0002*/ 	.short	(.L_145 - .L_144)
.L_144:
        /*0004*/ 	.word	0x00000082


	//----- nvinfo : EIATTR_KPARAM_INFO
	.align		4
.L_145:
        /*0008*/ 	.byte	0x04, 0x17
        /*000a*/ 	.short	(.L_147 - .L_146)
.L_146:
        /*000c*/ 	.word	0x00000000
        /*0010*/ 	.short	0x0005
        /*0012*/ 	.short	0x0028
        /*0014*/ 	.byte	0x00, 0xf0, 0x11, 0x00


	//----- nvinfo : EIATTR_KPARAM_INFO
	.align		4
.L_147:
        /*0018*/ 	.byte	0x04, 0x17
        /*001a*/ 	.short	(.L_149 - .L_148)
.L_148:
        /*001c*/ 	.word	0x00000000
        /*0020*/ 	.short	0x0004
        /*0022*/ 	.short	0x0020
        /*0024*/ 	.byte	0x00, 0xf5, 0x21, 0x00


	//----- nvinfo : EIATTR_KPARAM_INFO
	.align		4
.L_149:
        /*0028*/ 	.byte	0x04, 0x17
        /*002a*/ 	.short	(.L_151 - .L_150)
.L_150:
        /*002c*/ 	.word	0x00000000
        /*0030*/ 	.short	0x0003
        /*0032*/ 	.short	0x0018
        /*0034*/ 	.byte	0x00, 0xf5, 0x21, 0x00


	//----- nvinfo : EIATTR_KPARAM_INFO
	.align		4
.L_151:
        /*0038*/ 	.byte	0x04, 0x17
        /*003a*/ 	.short	(.L_153 - .L_152)
.L_152:
        /*003c*/ 	.word	0x00000000
        /*0040*/ 	.short	0x0002
        /*0042*/ 	.short	0x0010
        /*0044*/ 	.byte	0x00, 0xf5, 0x21, 0x00


	//----- nvinfo : EIATTR_KPARAM_INFO
	.align		4
.L_153:
        /*0048*/ 	.byte	0x04, 0x17
        /*004a*/ 	.short	(.L_155 - .L_154)
.L_154:
        /*004c*/ 	.word	0x00000000
        /*0050*/ 	.short	0x0001
        /*0052*/ 	.short	0x0008
        /*0054*/ 	.byte	0x00, 0xf5, 0x21, 0x00


	//----- nvinfo : EIATTR_KPARAM_INFO
	.align		4
.L_155:
        /*0058*/ 	.byte	0x04, 0x17
        /*005a*/ 	.short	(.L_157 - .L_156)
.L_156:
        /*005c*/ 	.word	0x00000000
        /*0060*/ 	.short	0x0000
        /*0062*/ 	.short	0x0000
        /*0064*/ 	.byte	0x00, 0xf5, 0x21, 0x00


	//----- nvinfo : EIATTR_SPARSE_MMA_MASK
	.align		4
.L_157:
        /*0068*/ 	.byte	0x03, 0x50
        /*006a*/ 	.short	0x0000


	//----- nvinfo : EIATTR_MAXREG_COUNT
	.align		4
        /*006c*/ 	.byte	0x03, 0x1b
        /*006e*/ 	.short	0x00ff


	//----- nvinfo : EIATTR_MERCURY_ISA_VERSION
	.align		4
        /*0070*/ 	.byte	0x03, 0x5f
        /*0072*/ 	.short	0x0101


	//----- nvinfo : EIATTR_VRC_CTA_INIT_COUNT
	.align		4
        /*0074*/ 	.byte	0x02, 0x4a
	.zero		1
	.zero		1


	//----- nvinfo : EIATTR_EXIT_INSTR_OFFSETS
	.align		4
        /*0078*/ 	.byte	0x04, 0x1c
        /*007a*/ 	.short	(.L_159 - .L_158)


	//   ....[0]....
.L_158:
        /*007c*/ 	.word	0x000001a0


	//   ....[1]....
        /*0080*/ 	.word	0x000009b0


	//   ....[2]....
        /*0084*/ 	.word	0x00000f60


	//   ....[3]....
        /*0088*/ 	.word	0x00001270


	//   ....[4]....
        /*008c*/ 	.word	0x000012b0


	//   ....[5]....
        /*0090*/ 	.word	0x000013c0


	//----- nvinfo : EIATTR_CRS_STACK_SIZE
	.align		4
.L_159:
        /*0094*/ 	.byte	0x04, 0x1e
        /*0096*/ 	.short	(.L_161 - .L_160)
.L_160:
        /*0098*/ 	.word	0x00000000


	//----- nvinfo : EIATTR_CBANK_PARAM_SIZE
	.align		4
.L_161:
        /*009c*/ 	.byte	0x03, 0x19
        /*009e*/ 	.short	0x002c


	//----- nvinfo : EIATTR_PARAM_CBANK
	.align		4
        /*00a0*/ 	.byte	0x04, 0x0a
        /*00a2*/ 	.short	(.L_163 - .L_162)
	.align		4
.L_162:
        /*00a4*/ 	.word	index@(.nv.constant0._Z6spmv_cPKiS0_PKfS2_Pfi)
        /*00a8*/ 	.short	0x0380
        /*00aa*/ 	.short	0x002c


	//----- nvinfo : EIATTR_SW_WAR
	.align		4
.L_163:
        /*00ac*/ 	.byte	0x04, 0x36
        /*00ae*/ 	.short	(.L_165 - .L_164)
.L_164:
        /*00b0*/ 	.word	0x00000008
.L_165:


//--------------------- .nv.info._Z6spmv_bPKiS0_PKfS2_Pfi --------------------------
	.section	.nv.info._Z6spmv_bPKiS0_PKfS2_Pfi,"",@"SHT_CUDA_INFO"
	.sectionflags	@""
	.align	4


	//----- nvinfo : EIATTR_CUDA_API_VERSION
	.align		4
        /*0000*/ 	.byte	0x04, 0x37
        /*0002*/ 	.short	(.L_167 - .L_166)
.L_166:
        /*0004*/ 	.word	0x00000082


	//----- nvinfo : EIATTR_KPARAM_INFO
	.align		4
.L_167:
        /*0008*/ 	.byte	0x04, 0x17
        /*000a*/ 	.short	(.L_169 - .L_168)
.L_168:
        /*000c*/ 	.word	0x00000000
        /*0010*/ 	.short	0x0005
        /*0012*/ 	.short	0x0028
        /*0014*/ 	.byte	0x00, 0xf0, 0x11, 0x00


	//----- nvinfo : EIATTR_KPARAM_INFO
	.align		4
.L_169:
        /*0018*/ 	.byte	0x04, 0x17
        /*001a*/ 	.short	(.L_171 - .L_170)
.L_170:
        /*001c*/ 	.word	0x00000000
        /*0020*/ 	.short	0x0004
        /*0022*/ 	.short	0x0020
        /*0024*/ 	.byte	0x00, 0xf5, 0x21, 0x00


	//----- nvinfo : EIATTR_KPARAM_INFO
	.align		4
.L_171:
        /*0028*/ 	.byte	0x04, 0x17
        /*002a*/ 	.short	(.L_173 - .L_172)
.L_172:
        /*002c*/ 	.word	0x00000000
        /*0030*/ 	.short	0x0003
        /*0032*/ 	.short	0x0018
        /*0034*/ 	.byte	0x00, 0xf5, 0x21, 0x00


	//----- nvinfo : EIATTR_KPARAM_INFO
	.align		4
.L_173:
        /*0038*/ 	.byte	0x04, 0x17
        /*003a*/ 	.short	(.L_175 - .L_174)
.L_174:
        /*003c*/ 	.word	0x00000000
        /*0040*/ 	.short	0x0002
        /*0042*/ 	.short	0x0010
        /*0044*/ 	.byte	0x00, 0xf5, 0x21, 0x00


	//----- nvinfo : EIATTR_KPARAM_INFO
	.align		4
.L_175:
        /*0048*/ 	.byte	0x04, 0x17
        /*004a*/ 	.short	(.L_177 - .L_176)
.L_176:
        /*004c*/ 	.word	0x00000000
        /*0050*/ 	.short	0x0001
        /*0052*/ 	.short	0x0008
        /*0054*/ 	.byte	0x00, 0xf5, 0x21, 0x00


	//----- nvinfo : EIATTR_KPARAM_INFO
	.align		4
.L_177:
        /*0058*/ 	.byte	0x04, 0x17
        /*005a*/ 	.short	(.L_179 - .L_178)
.L_178:
        /*005c*/ 	.word	0x00000000
        /*0060*/ 	.short	0x0000
        /*0062*/ 	.short	0x0000
        /*0064*/ 	.byte	0x00, 0xf5, 0x21, 0x00


	//----- nvinfo : EIATTR_SPARSE_MMA_MASK
	.align		4
.L_179:
        /*0068*/ 	.byte	0x03, 0x50
        /*006a*/ 	.short	0x0000


	//----- nvinfo : EIATTR_MAXREG_COUNT
	.align		4
        /*006c*/ 	.byte	0x03, 0x1b
        /*006e*/ 	.short	0x00ff


	//----- nvinfo : EIATTR_MERCURY_ISA_VERSION
	.align		4
        /*0070*/ 	.byte	0x03, 0x5f
        /*0072*/ 	.short	0x0101


	//----- nvinfo : EIATTR_VRC_CTA_INIT_COUNT
	.align		4
        /*0074*/ 	.byte	0x02, 0x4a
	.zero		1
	.zero		1


	//----- nvinfo : EIATTR_EXIT_INSTR_OFFSETS
	.align		4
        /*0078*/ 	.byte	0x04, 0x1c
        /*007a*/ 	.short	(.L_181 - .L_180)


	//   ....[0]....
.L_180:
        /*007c*/ 	.word	0x00000180


	//   ....[1]....
        /*0080*/ 	.word	0x00000330


	//----- nvinfo : EIATTR_CRS_STACK_SIZE
	.align		4
.L_181:
        /*0084*/ 	.byte	0x04, 0x1e
        /*0086*/ 	.short	(.L_183 - .L_182)
.L_182:
        /*0088*/ 	.word	0x00000000


	//----- nvinfo : EIATTR_CBANK_PARAM_SIZE
	.align		4
.L_183:
        /*008c*/ 	.byte	0x03, 0x19
        /*008e*/ 	.short	0x002c


	//----- nvinfo : EIATTR_PARAM_CBANK
	.align		4
        /*0090*/ 	.byte	0x04, 0x0a
        /*0092*/ 	.short	(.L_185 - .L_184)
	.align		4
.L_184:
        /*0094*/ 	.word	index@(.nv.constant0._Z6spmv_bPKiS0_PKfS2_Pfi)
        /*0098*/ 	.short	0x0380
        /*009a*/ 	.short	0x002c


	//----- nvinfo : EIATTR_SW_WAR
	.align		4
.L_185:
        /*009c*/ 	.byte	0x04, 0x36
        /*009e*/ 	.short	(.L_187 - .L_186)
.L_186:
        /*00a0*/ 	.word	0x00000008
.L_187:


//--------------------- .nv.info._Z6spmv_aPKiS0_PKfS2_Pfi --------------------------
	.section	.nv.info._Z6spmv_aPKiS0_PKfS2_Pfi,"",@"SHT_CUDA_INFO"
	.sectionflags	@""
	.align	4


	//----- nvinfo : EIATTR_CUDA_API_VERSION
	.align		4
        /*0000*/ 	.byte	0x04, 0x37
        /*0002*/ 	.short	(.L_189 - .L_188)
.L_188:
        /*0004*/ 	.word	0x00000082


	//----- nvinfo : EIATTR_KPARAM_INFO
	.align		4
.L_189:
        /*0008*/ 	.byte	0x04, 0x17
        /*000a*/ 	.short	(.L_191 - .L_190)
.L_190:
        /*000c*/ 	.word	0x00000000
        /*0010*/ 	.short	0x0005
        /*0012*/ 	.short	0x0028
        /*0014*/ 	.byte	0x00, 0xf0, 0x11, 0x00


	//----- nvinfo : EIATTR_KPARAM_INFO
	.align		4
.L_191:
        /*0018*/ 	.byte	0x04, 0x17
        /*001a*/ 	.short	(.L_193 - .L_192)
.L_192:
        /*001c*/ 	.word	0x00000000
        /*0020*/ 	.short	0x0004
        /*0022*/ 	.short	0x0020
        /*0024*/ 	.byte	0x00, 0xf5, 0x21, 0x00


	//----- nvinfo : EIATTR_KPARAM_INFO
	.align		4
.L_193:
        /*0028*/ 	.byte	0x04, 0x17
        /*002a*/ 	.short	(.L_195 - .L_194)
.L_194:
        /*002c*/ 	.word	0x00000000
        /*0030*/ 	.short	0x0003
        /*0032*/ 	.short	0x0018
        /*0034*/ 	.byte	0x00, 0xf5, 0x21, 0x00


	//----- nvinfo : EIATTR_KPARAM_INFO
	.align		4
.L_195:
        /*0038*/ 	.byte	0x04, 0x17
        /*003a*/ 	.short	(.L_197 - .L_196)
.L_196:
        /*003c*/ 	.word	0x00000000
        /*0040*/ 	.short	0x0002
        /*0042*/ 	.short	0x0010
        /*0044*/ 	.byte	0x00, 0xf5, 0x21, 0x00


	//----- nvinfo : EIATTR_KPARAM_INFO
	.align		4
.L_197:
        /*0048*/ 	.byte	0x04, 0x17
        /*004a*/ 	.short	(.L_199 - .L_198)
.L_198:
        /*004c*/ 	.word	0x00000000
        /*0050*/ 	.short	0x0001
        /*0052*/ 	.short	0x0008
        /*0054*/ 	.byte	0x00, 0xf5, 0x21, 0x00


	//----- nvinfo : EIATTR_KPARAM_INFO
	.align		4
.L_199:
        /*0058*/ 	.byte	0x04, 0x17
        /*005a*/ 	.short	(.L_201 - .L_200)
.L_200:
        /*005c*/ 	.word	0x00000000
        /*0060*/ 	.short	0x0000
        /*0062*/ 	.short	0x0000
        /*0064*/ 	.byte	0x00, 0xf5, 0x21, 0x00


	//----- nvinfo : EIATTR_SPARSE_MMA_MASK
	.align		4
.L_201:
        /*0068*/ 	.byte	0x03, 0x50
        /*006a*/ 	.short	0x0000


	//----- nvinfo : EIATTR_MAXREG_COUNT
	.align		4
        /*006c*/ 	.byte	0x03, 0x1b
        /*006e*/ 	.short	0x00ff


	//----- nvinfo : EIATTR_MERCURY_ISA_VERSION
	.align		4
        /*0070*/ 	.byte	0x03, 0x5f
        /*0072*/ 	.short	0x0101


	//----- nvinfo : EIATTR_VRC_CTA_INIT_COUNT
	.align		4
        /*0074*/ 	.byte	0x02, 0x4a
	.zero		1
	.zero		1


	//----- nvinfo : EIATTR_EXIT_INSTR_OFFSETS
	.align		4
        /*0078*/ 	.byte	0x04, 0x1c
        /*007a*/ 	.short	(.L_203 - .L_202)


	//   ....[0]....
.L_202:
        /*007c*/ 	.word	0x00000170


	//   ....[1]....
        /*0080*/ 	.word	0x00000a00


	//   ....[2]....
        /*0084*/ 	.word	0x00000fc0


	//   ....[3]....
        /*0088*/ 	.word	0x00001300


	//   ....[4]....
        /*008c*/ 	.word	0x00001410


	//----- nvinfo : EIATTR_CRS_STACK_SIZE
	.align		4
.L_203:
        /*0090*/ 	.byte	0x04, 0x1e
        /*0092*/ 	.short	(.L_205 - .L_204)
.L_204:
        /*0094*/ 	.word	0x00000000


	//----- nvinfo : EIATTR_CBANK_PARAM_SIZE
	.align		4
.L_205:
        /*0098*/ 	.byte	0x03, 0x19
        /*009a*/ 	.short	0x002c


	//----- nvinfo : EIATTR_PARAM_CBANK
	.align		4
        /*009c*/ 	.byte	0x04, 0x0a
        /*009e*/ 	.short	(.L_207 - .L_206)
	.align		4
.L_206:
        /*00a0*/ 	.word	index@(.nv.constant0._Z6spmv_aPKiS0_PKfS2_Pfi)
        /*00a4*/ 	.short	0x0380
        /*00a6*/ 	.short	0x002c


	//----- nvinfo : EIATTR_SW_WAR
	.align		4
.L_207:
        /*00a8*/ 	.byte	0x04, 0x36
        /*00aa*/ 	.short	(.L_209 - .L_208)
.L_208:
        /*00ac*/ 	.word	0x00000008
.L_209:


//--------------------- .nv.callgraph             --------------------------
	.section	.nv.callgraph,"",@"SHT_CUDA_CALLGRAPH"
	.align	4
	.sectionentsize	8
	.align		4
        /*0000*/ 	.word	0x00000000
	.align		4
        /*0004*/ 	.word	0xffffffff
	.align		4
        /*0008*/ 	.word	0x00000000
	.align		4
        /*000c*/ 	.word	0xfffffffe
	.align		4
        /*0010*/ 	.word	0x00000000
	.align		4
        /*0014*/ 	.word	0xfffffffd
	.align		4
        /*0018*/ 	.word	0x00000000
	.align		4
        /*001c*/ 	.word	0xfffffffc


//--------------------- .text._Z6spmv_ePKiS0_PKfS2_Pfi --------------------------
	.section	.text._Z6spmv_ePKiS0_PKfS2_Pfi,"ax",@progbits
	.align	128
        .global         _Z6spmv_ePKiS0_PKfS2_Pfi
        .type           _Z6spmv_ePKiS0_PKfS2_Pfi,@function
        .size           _Z6spmv_ePKiS0_PKfS2_Pfi,(.L_x_269 - _Z6spmv_ePKiS0_PKfS2_Pfi)
        .other          _Z6spmv_ePKiS0_PKfS2_Pfi,@"STO_CUDA_ENTRY STV_DEFAULT"
_Z6spmv_ePKiS0_PKfS2_Pfi:
.text._Z6spmv_ePKiS0_PKfS2_Pfi:
[----:B------:R-:W-:Y:S01]  /*0000*/  LDC R1, c[0x0][0x37c] ;  /* 0x0000df00ff017b82 */ /* 0x000fe20000000800 */
[----:B------:R-:W0:Y:S01]  /*0010*/  LDCU UR4, c[0x0][0x370] ;  /* 0x00006e00ff0477ac */ /* 0x000e220008000800 */
[----:B------:R-:W0:Y:S02]  /*0020*/  LDCU UR5, c[0x0][0x360] ;  /* 0x00006c00ff0577ac */ /* 0x000e240008000800 */
[----:B0-----:R-:W-:-:S06]  /*0030*/  UIMAD UR4, UR4, UR5, URZ ;  /* 0x00000005040472a4 */ /* 0x001fcc000f8e02ff */
[----:B------:R-:W-:-:S04]  /*0040*/  I2FP.F32.S32 R3, UR4 ;  /* 0x0000000400037c45 */ /* 0x000fc80008201400 */
[----:B------:R-:W0:Y:S01]  /*0050*/  MUFU.RCP R2, R3 ;  /* 0x0000000300027308 */ /* 0x000e220000001000 */
[----:B------:R-:W1:Y:S01]  /*0060*/  LDCU UR4, c[0x0][0x3a8] ;  /* 0x00007500ff0477ac */ /* 0x000e620008000800 */
[----:B0-----:R-:W-:Y:S01]  /*0070*/  FFMA R5, -R3, R2, 1 ;  /* 0x3f80000003057423 */ /* 0x001fe20000000102 */
[----:B-1----:R-:W-:-:S03]  /*0080*/  I2FP.F32.S32 R0, UR4 ;  /* 0x0000000400007c45 */ /* 0x002fc60008201400 */
[----:B------:R-:W-:Y:S02]  /*0090*/  FFMA R5, R2, R5, R2 ;  /* 0x0000000502057223 */ /* 0x000fe40000000002 */
[----:B------:R-:W0:Y:S02]  /*00a0*/  FCHK P0, R0, R3 ;  /* 0x0000000300007302 */ /* 0x000e240000000000 */
[----:B------:R-:W-:-:S04]  /*00b0*/  FFMA R2, R0, R5, RZ ;  /* 0x0000000500027223 */ /* 0x000fc800000000ff */
[----:B------:R-:W-:-:S04]  /*00c0*/  FFMA R4, -R3, R2, R0 ;  /* 0x0000000203047223 */ /* 0x000fc80000000100 */
[----:B------:R-:W-:Y:S01]  /*00d0*/  FFMA R2, R5, R4, R2 ;  /* 0x0000000405027223 */ /* 0x000fe20000000002 */
[----:B0-----:R-:W-:Y:S06]  /*00e0*/  @!P0 BRA `(.L_x_0) ;  /* 0x00000000000c8947 */ /* 0x001fec0003800000 */
[----:B------:R-:W-:-:S07]  /*00f0*/  MOV R2, 0x110 ;  /* 0x0000011000027802 */ /* 0x000fce0000000f00 */
[----:B------:R-:W-:Y:S05]  /*0100*/  CALL.REL.NOINC `($__internal_0_$__cuda_sm3x_div_rn_noftz_f32_slowpath) ;  /* 0x0000001000b07944 */ /* 0x000fea0003c00000 */
[----:B------:R-:W-:-:S07]  /*0110*/  MOV R2, R0 ;  /* 0x0000000000027202 */ /* 0x000fce0000000f00 */
.L_x_0:
[----:B------:R-:W0:Y:S01]  /*0120*/  S2R R3, SR_CTAID.X ;  /* 0x0000000000037919 */ /* 0x000e220000002500 */
[----:B------:R-:W1:Y:S01]  /*0130*/  F2I.CEIL.NTZ R0, R2 ;  /* 0x0000000200007305 */ /* 0x000e62000020b100 */
[----:B------:R-:W0:Y:S01]  /*0140*/  S2R R5, SR_TID.X ;  /* 0x0000000000057919 */ /* 0x000e220000002100 */
[----:B-1----:R-:W-:Y:S01]  /*0150*/  ISETP.GE.AND P0, PT, R0, 0x1, PT ;  /* 0x000000010000780c */ /* 0x002fe20003f06270 */
[----:B0-----:R-:W-:-:S05]  /*0160*/  IMAD R3, R3, UR5, R5 ;  /* 0x0000000503037c24 */ /* 0x001fca000f8e0205 */
[----:B------:R-:W-:-:S04]  /*0170*/  SHF.R.S32.HI R4, RZ, 0x1f, R3 ;  /* 0x0000001fff047819 */ /* 0x000fc80000011403 */
[----:B------:R-:W-:-:S04]  /*0180*/  LEA.HI R4, R4, R3, RZ, 0x5 ;  /* 0x0000000304047211 */ /* 0x000fc800078f28ff */
[----:B------:R-:W-:Y:S01]  /*0190*/  SHF.R.U32.HI R3, RZ, 0x5, R4 ;  /* 0x00000005ff037819 */ /* 0x000fe20000011604 */
[----:B------:R-:W-:Y:S06]  /*01a0*/  @!P0 EXIT ;  /* 0x000000000000894d */ /* 0x000fec0003800000 */
[C---:B------:R-:W-:Y:S01]  /*01b0*/  ISETP.GE.U32.AND P0, PT, R0.reuse, 0x8, PT ;  /* 0x000000080000780c */ /* 0x040fe20003f06070 */
[----:B------:R-:W-:Y:S01]  /*01c0*/  IMAD R2, R0, R3, RZ ;  /* 0x0000000300027224 */ /* 0x000fe200078e02ff */
[----:B------:R-:W0:Y:S01]  /*01d0*/  LDCU.64 UR4, c[0x0][0x358] ;  /* 0x00006b00ff0477ac */ /* 0x000e220008000a00 */
[----:B------:R-:W-:Y:S02]  /*01e0*/  HFMA2 R3, -RZ, RZ, 0, 0 ;  /* 0x00000000ff037431 */ /* 0x000fe400000001ff */
[----:B------:R-:W-:Y:S01]  /*01f0*/  IMAD R2, R2, 0x20, R5 ;  /* 0x0000002002027824 */ /* 0x000fe200078e0205 */
[----:B------:R-:W-:-:S07]  /*0200*/  LOP3.LUT R5, R0, 0x7, RZ, 0xc0, !PT ;  /* 0x0000000700057812 */ /* 0x000fce00078ec0ff */
[----:B------:R-:W-:Y:S05]  /*0210*/  @!P0 BRA `(.L_x_1) ;  /* 0x0000000400e08947 */ /* 0x000fea0003800000 */
[----:B------:R-:W1:Y:S01]  /*0220*/  LDC.64 R6, c[0x0][0x3a0] ;  /* 0x0000e800ff067b82 */ /* 0x000e620000000a00 */
[----:B------:R-:W-:Y:S01]  /*0230*/  LOP3.LUT R3, R0, 0x7ffffff8, RZ, 0xc0, !PT ;  /* 0x7ffffff800037812 */ /* 0x000fe200078ec0ff */
[----:B------:R-:W-:Y:S01]  /*0240*/  IMAD.MOV.U32 R4, RZ, RZ, RZ ;  /* 0x000000ffff047224 */ /* 0x000fe200078e00ff */
[----:B------:R-:W2:Y:S05]  /*0250*/  LDCU UR6, c[0x0][0x3a8] ;  /* 0x00007500ff0677ac */ /* 0x000eaa0008000800 */
[----:B------:R-:W3:Y:S08]  /*0260*/  LDC.64 R8, c[0x0][0x398] ;  /* 0x0000e600ff087b82 */ /* 0x000ef00000000a00 */
[----:B------:R-:W4:Y:S08]  /*0270*/  LDC.64 R10, c[0x0][0x380] ;  /* 0x0000e000ff0a7b82 */ /* 0x000f300000000a00 */
[----:B------:R-:W0:Y:S08]  /*0280*/  LDC.64 R12, c[0x0][0x388] ;  /* 0x0000e200ff0c7b82 */ /* 0x000e300000000a00 */
[----:B--2---:R-:W0:Y:S02]  /*0290*/  LDC.64 R14, c[0x0][0x390] ;  /* 0x0000e400ff0e7b82 */ /* 0x004e240000000a00 */
.L_x_18:
[C---:B------:R-:W-:Y:S01]  /*02a0*/  LEA R21, R4.reuse, R2, 0x5 ;  /* 0x0000000204157211 */ /* 0x040fe200078e28ff */
[----:B------:R-:W-:Y:S01]  /*02b0*/  BSSY.RECONVERGENT B0, `(.L_x_2) ;  /* 0x000001e000007945 */ /* 0x000fe20003800200 */
[----:B------:R-:W-:Y:S02]  /*02c0*/  VIADD R4, R4, 0x8 ;  /* 0x0000000804047836 */ /* 0x000fe40000000000 */
[C---:B------:R-:W-:Y:S01]  /*02d0*/  ISETP.GE.AND P6, PT, R21.reuse, UR6, PT ;  /* 0x0000000615007c0c */ /* 0x040fe2000bfc6270 */
[C---:B------:R-:W-:Y:S01]  /*02e0*/  VIADD R16, R21.reuse, 0x20 ;  /* 0x0000002015107836 */ /* 0x040fe20000000000 */
[C---:B------:R-:W-:Y:S01]  /*02f0*/  IADD3 R17, PT, PT, R21.reuse, 0x40, RZ ;  /* 0x0000004015117810 */ /* 0x040fe20007ffe0ff */
[C---:B------:R-:W-:Y:S01]  /*0300*/  VIADD R18, R21.reuse, 0x60 ;  /* 0x0000006015127836 */ /* 0x040fe20000000000 */
[----:B------:R-:W-:Y:S02]  /*0310*/  IADD3 R19, PT, PT, R21, 0xc0, RZ ;  /* 0x000000c015137810 */ /* 0x000fe40007ffe0ff */
[----:B------:R-:W-:Y:S01]  /*0320*/  ISETP.GE.AND P0, PT, R17, UR6, PT ;  /* 0x0000000611007c0c */ /* 0x000fe2000bf06270 */
[----:B------:R-:W-:Y:S01]  /*0330*/  VIADD R17, R21, 0xa0 ;  /* 0x000000a015117836 */ /* 0x000fe20000000000 */
[----:B------:R-:W-:-:S02]  /*0340*/  ISETP.GE.AND P1, PT, R16, UR6, PT ;  /* 0x0000000610007c0c */ /* 0x000fc4000bf26270 */
[C---:B------:R-:W-:Y:S02]  /*0350*/  IADD3 R16, PT, PT, R21.reuse, 0x80, RZ ;  /* 0x0000008015107810 */ /* 0x040fe40007ffe0ff */
[----:B------:R-:W-:Y:S02]  /*0360*/  IADD3 R22, PT, PT, R21, 0xe0, RZ ;  /* 0x000000e015167810 */ /* 0x000fe40007ffe0ff */
[----:B------:R-:W-:Y:S02]  /*0370*/  ISETP.GE.AND P2, PT, R18, UR6, PT ;  /* 0x0000000612007c0c */ /* 0x000fe4000bf46270 */
[----:B------:R-:W-:Y:S02]  /*0380*/  ISETP.GE.AND P3, PT, R16, UR6, PT ;  /* 0x0000000610007c0c */ /* 0x000fe4000bf66270 */
[----:B------:R-:W-:Y:S01]  /*0390*/  ISETP.GE.AND P4, PT, R17, UR6, PT ;  /* 0x0000000611007c0c */ /* 0x000fe2000bf86270 */
[----:B0-----:R-:W-:Y:S01]  /*03a0*/  IMAD.WIDE R16, R21, 0x4, R12 ;  /* 0x0000000415107825 */ /* 0x001fe200078e020c */
[----:B------:R-:W-:-:S02]  /*03b0*/  ISETP.GE.AND P5, PT, R19, UR6, PT ;  /* 0x0000000613007c0c */ /* 0x000fc4000bfa6270 */
[----:B------:R-:W-:Y:S01]  /*03c0*/  P2R R26, PR, RZ, 0x1 ;  /* 0x00000001ff1a7803 */ /* 0x000fe20000000000 */
[----:B------:R-:W-:Y:S01]  /*03d0*/  IMAD.WIDE R18, R21, 0x4, R14 ;  /* 0x0000000415127825 */ /* 0x000fe200078e020e */
[----:B------:R-:W-:-:S03]  /*03e0*/  ISETP.GE.AND P0, PT, R22, UR6, PT ;  /* 0x0000000616007c0c */ /* 0x000fc6000bf06270 */
[----:B----4-:R-:W-:Y:S01]  /*03f0*/  IMAD.WIDE R20, R21, 0x4, R10 ;  /* 0x0000000415147825 */ /* 0x010fe200078e020a */
[----:B--2---:R-:W-:Y:S09]  /*0400*/  @P6 BRA `(.L_x_3) ;  /* 0x0000000000206947 */ /* 0x004ff20003800000 */
[----:B------:R-:W3:Y:S04]  /*0410*/  LDG.E R23, desc[UR4][R20.64] ;  /* 0x0000000414177981 */ /* 0x000ee8000c1e1900 */
[----:B------:R-:W2:Y:S04]  /*0420*/  LDG.E R24, desc[UR4][R18.64] ;  /* 0x0000000412187981 */ /* 0x000ea8000c1e1900 */
[----:B------:R-:W1:Y:S01]  /*0430*/  LDG.E R25, desc[UR4][R16.64] ;  /* 0x0000000410197981 */ /* 0x000e62000c1e1900 */
[----:B---3--:R-:W-:-:S06]  /*0440*/  IMAD.WIDE R22, R23, 0x4, R8 ;  /* 0x0000000417167825 */ /* 0x008fcc00078e0208 */
[----:B------:R-:W2:Y:S02]  /*0450*/  LDG.E R23, desc[UR4][R22.64] ;  /* 0x0000000416177981 */ /* 0x000ea4000c1e1900 */
[----:B--2---:R-:W-:Y:S01]  /*0460*/  FMUL R27, R24, R23 ;  /* 0x00000017181b7220 */ /* 0x004fe20000400000 */
[----:B-1----:R-:W-:-:S05]  /*0470*/  IMAD.WIDE R24, R25, 0x4, R6 ;  /* 0x0000000419187825 */ /* 0x002fca00078e0206 */
[----:B------:R0:W-:Y:S02]  /*0480*/  REDG.E.ADD.F32.FTZ.RN.STRONG.GPU desc[UR4][R24.64], R27 ;  /* 0x0000001b180079a6 */ /* 0x0001e4000c12f304 */
.L_x_3:
[----:B------:R-:W-:Y:S05]  /*0490*/  BSYNC.RECONVERGENT B0 ;  /* 0x0000000000007941 */ /* 0x000fea0003800200 */
.L_x_2:
[----:B------:R-:W-:Y:S01]  /*04a0*/  BSSY.RECONVERGENT B0, `(.L_x_4) ;  /* 0x000000b000007945 */ /* 0x000fe20003800200 */
[----:B------:R-:W-:-:S03]  /*04b0*/  ISETP.NE.AND P6, PT, R4, R3, PT ;  /* 0x000000030400720c */ /* 0x000fc60003fc5270 */
[----:B------:R-:W-:Y:S10]  /*04c0*/  @P1 BRA `(.L_x_5) ;  /* 0x0000000000201947 */ /* 0x000ff40003800000 */
[----:B------:R-:W3:Y:S04]  /*04d0*/  LDG.E R23, desc[UR4][R20.64+0x80] ;  /* 0x0000800414177981 */ /* 0x000ee8000c1e1900 */
[----:B0-----:R-:W2:Y:S04]  /*04e0*/  LDG.E R24, desc[UR4][R18.64+0x80] ;  /* 0x0000800412187981 */ /* 0x001ea8000c1e1900 */
[----:B------:R-:W1:Y:S01]  /*04f0*/  LDG.E R25, desc[UR4][R16.64+0x80] ;  /* 0x0000800410197981 */ /* 0x000e62000c1e1900 */
[----:B---3--:R-:W-:-:S06]  /*0500*/  IMAD.WIDE R22, R23, 0x4, R8 ;  /* 0x0000000417167825 */ /* 0x008fcc00078e0208 */
[----:B------:R-:W2:Y:S02]  /*0510*/  LDG.E R23, desc[UR4][R22.64] ;  /* 0x0000000416177981 */ /* 0x000ea4000c1e1900 */
[----:B--2---:R-:W-:Y:S01]  /*0520*/  FMUL R27, R24, R23 ;  /* 0x00000017181b7220 */ /* 0x004fe20000400000 */
[----:B-1----:R-:W-:-:S05]  /*0530*/  IMAD.WIDE R24, R25, 0x4, R6 ;  /* 0x0000000419187825 */ /* 0x002fca00078e0206 */
[----:B------:R2:W-:Y:S02]  /*0540*/  REDG.E.ADD.F32.FTZ.RN.STRONG.GPU desc[UR4][R24.64], R27 ;  /* 0x0000001b180079a6 */ /* 0x0005e4000c12f304 */
.L_x_5:
[----:B------:R-:W-:Y:S05]  /*0550*/  BSYNC.RECONVERGENT B0 ;  /* 0x0000000000007941 */ /* 0x000fea0003800200 */
.L_x_4:
[----:B------:R-:W-:Y:S01]  /*0560*/  ISETP.NE.AND P1, PT, R26, RZ, PT ;  /* 0x000000ff1a00720c */ /* 0x000fe20003f25270 */
[----:B------:R-:W-:-:S12]  /*0570*/  BSSY.RECONVERGENT B0, `(.L_x_6) ;  /* 0x000000a000007945 */ /* 0x000fd80003800200 */
[----:B------:R-:W-:Y:S05]  /*0580*/  @P1 BRA `(.L_x_7) ;  /* 0x0000000000201947 */ /* 0x000fea0003800000 */
[----:B------:R-:W3:Y:S04]  /*0590*/  LDG.E R23, desc[UR4][R20.64+0x100] ;  /* 0x0001000414177981 */ /* 0x000ee8000c1e1900 */
[----:B0-2---:R-:W2:Y:S04]  /*05a0*/  LDG.E R24, desc[UR4][R18.64+0x100] ;  /* 0x0001000412187981 */ /* 0x005ea8000c1e1900 */
[----:B------:R-:W1:Y:S01]  /*05b0*/  LDG.E R25, desc[UR4][R16.64+0x100] ;  /* 0x0001000410197981 */ /* 0x000e62000c1e1900 */
[----:B---3--:R-:W-:-:S06]  /*05c0*/  IMAD.WIDE R22, R23, 0x4, R8 ;  /* 0x0000000417167825 */ /* 0x008fcc00078e0208 */
[----:B------:R-:W2:Y:S02]  /*05d0*/  LDG.E R23, desc[UR4][R22.64] ;  /* 0x0000000416177981 */ /* 0x000ea4000c1e1900 */
[----:B--2---:R-:W-:Y:S01]  /*05e0*/  FMUL R27, R24, R23 ;  /* 0x00000017181b7220 */ /* 0x004fe20000400000 */
[----:B-1----:R-:W-:-:S05]  /*05f0*/  IMAD.WIDE R24, R25, 0x4, R6 ;  /* 0x0000000419187825 */ /* 0x002fca00078e0206 */
[----:B------:R4:W-:Y:S02]  /*0600*/  REDG.E.ADD.F32.FTZ.RN.STRONG.GPU desc[UR4][R24.64], R27 ;  /* 0x0000001b180079a6 */ /* 0x0009e4000c12f304 */
.L_x_7:
[----:B------:R-:W-:Y:S05]  /*0610*/  BSYNC.RECONVERGENT B0 ;  /* 0x0000000000007941 */ /* 0x000fea0003800200 */
.L_x_6:
[----:B------:R-:W-:Y:S04]  /*0620*/  BSSY.RECONVERGENT B0, `(.L_x_8) ;  /* 0x000000a000007945 */ /* 0x000fe80003800200 */
[----:B------:R-:W-:Y:S05]  /*0630*/  @P2 BRA `(.L_x_9) ;  /* 0x0000000000202947 */ /* 0x000fea0003800000 */
[----:B------:R-:W3:Y:S04]  /*0640*/  LDG.E R23, desc[UR4][R20.64+0x180] ;  /* 0x0001800414177981 */ /* 0x000ee8000c1e1900 */
[----:B0-2-4-:R-:W2:Y:S04]  /*0650*/  LDG.E R24, desc[UR4][R18.64+0x180] ;  /* 0x0001800412187981 */ /* 0x015ea8000c1e1900 */
[----:B------:R-:W1:Y:S01]  /*0660*/  LDG.E R25, desc[UR4][R16.64+0x180] ;  /* 0x0001800410197981 */ /* 0x000e62000c1e1900 */
[----:B---3--:R-:W-:-:S06]  /*0670*/  IMAD.WIDE R22, R23, 0x4, R8 ;  /* 0x0000000417167825 */ /* 0x008fcc00078e0208 */
[----:B------:R-:W2:Y:S02]  /*0680*/  LDG.E R23, desc[UR4][R22.64] ;  /* 0x0000000416177981 */ /* 0x000ea4000c1e1900 */
[----:B--2---:R-:W-:Y:S01]  /*0690*/  FMUL R27, R24, R23 ;  /* 0x00000017181b7220 */ /* 0x004fe20000400000 */
[----:B-1----:R-:W-:-:S05]  /*06a0*/  IMAD.WIDE R24, R25, 0x4, R6 ;  /* 0x0000000419187825 */ /* 0x002fca00078e0206 */
[----:B------:R0:W-:Y:S02]  /*06b0*/  REDG.E.ADD.F32.FTZ.RN.STRONG.GPU desc[UR4][R24.64], R27 ;  /* 0x0000001b180079a6 */ /* 0x0001e4000c12f304 */
.L_x_9:
[----:B------:R-:W-:Y:S05]  /*06c0*/  BSYNC.RECONVERGENT B0 ;  /* 0x0000000000007941 */ /* 0x000fea0003800200 */
.L_x_8:
        /* <DEDUP_REMOVED lines=10> */
.L_x_11:
[----:B------:R-:W-:Y:S05]  /*0770*/  BSYNC.RECONVERGENT B0 ;  /* 0x0000000000007941 */ /* 0x000fea0003800200 */
.L_x_10:
        /* <DEDUP_REMOVED lines=10> */
.L_x_13:
[----:B------:R-:W-:Y:S05]  /*0820*/  BSYNC.RECONVERGENT B0 ;  /* 0x0000000000007941 */ /* 0x000fea0003800200 */
.L_x_12:
        /* <DEDUP_REMOVED lines=10> */
.L_x_15:
[----:B------:R-:W-:Y:S05]  /*08d0*/  BSYNC.RECONVERGENT B0 ;  /* 0x0000000000007941 */ /* 0x000fea0003800200 */
.L_x_14:
[----:B------:R-:W-:Y:S04]  /*08e0*/  BSSY.RECONVERGENT B0, `(.L_x_16) ;  /* 0x000000a000007945 */ /* 0x000fe80003800200 */
[----:B------:R-:W-:Y:S05]  /*08f0*/  @P0 BRA `(.L_x_17) ;  /* 0x0000000000200947 */ /* 0x000fea0003800000 */
[----:B------:R-:W3:Y:S04]  /*0900*/  LDG.E R23, desc[UR4][R20.64+0x380] ;  /* 0x0003800414177981 */ /* 0x000ee8000c1e1900 */
[----:B0-2-4-:R-:W1:Y:S04]  /*0910*/  LDG.E R25, desc[UR4][R16.64+0x380] ;  /* 0x0003800410197981 */ /* 0x015e68000c1e1900 */
[----:B------:R-:W2:Y:S01]  /*0920*/  LDG.E R18, desc[UR4][R18.64+0x380] ;  /* 0x0003800412127981 */ /* 0x000ea2000c1e1900 */
[----:B---3--:R-:W-:-:S06]  /*0930*/  IMAD.WIDE R22, R23, 0x4, R8 ;  /* 0x0000000417167825 */ /* 0x008fcc00078e0208 */
[----:B------:R-:W2:Y:S01]  /*0940*/  LDG.E R23, desc[UR4][R22.64] ;  /* 0x0000000416177981 */ /* 0x000ea2000c1e1900 */
[----:B-1----:R-:W-:-:S04]  /*0950*/  IMAD.WIDE R24, R25, 0x4, R6 ;  /* 0x0000000419187825 */ /* 0x002fc800078e0206 */
[----:B--2---:R-:W-:-:S05]  /*0960*/  FMUL R27, R18, R23 ;  /* 0x00000017121b7220 */ /* 0x004fca0000400000 */
[----:B------:R0:W-:Y:S02]  /*0970*/  REDG.E.ADD.F32.FTZ.RN.STRONG.GPU desc[UR4][R24.64], R27 ;  /* 0x0000001b180079a6 */ /* 0x0001e4000c12f304 */
.L_x_17:
[----:B------:R-:W-:Y:S05]  /*0980*/  BSYNC.RECONVERGENT B0 ;  /* 0x0000000000007941 */ /* 0x000fea0003800200 */
.L_x_16:
[----:B------:R-:W-:Y:S05]  /*0990*/  @P6 BRA `(.L_x_18) ;  /* 0xfffffff800406947 */ /* 0x000fea000383ffff */
.L_x_1:
[----:B------:R-:W-:-:S13]  /*09a0*/  ISETP.NE.AND P0, PT, R5, RZ, PT ;  /* 0x000000ff0500720c */ /* 0x000fda0003f05270 */
[----:B0-----:R-:W-:Y:S05]  /*09b0*/  @!P0 EXIT ;  /* 0x000000000000894d */ /* 0x001fea0003800000 */
[----:B------:R-:W-:Y:S02]  /*09c0*/  ISETP.GE.U32.AND P0, PT, R5, 0x4, PT ;  /* 0x000000040500780c */ /* 0x000fe40003f06070 */
[----:B------:R-:W-:-:S11]  /*09d0*/  LOP3.LUT R16, R0, 0x3, RZ, 0xc0, !PT ;  /* 0x0000000300107812 */ /* 0x000fd600078ec0ff */
[----:B------:R-:W-:Y:S05]  /*09e0*/  @!P0 BRA `(.L_x_19) ;  /* 0x0000000400588947 */ /* 0x000fea0003800000 */
[----:B------:R-:W0:Y:S01]  /*09f0*/  LDCU UR6, c[0x0][0x3a8] ;  /* 0x00007500ff0677ac */ /* 0x000e220008000800 */
[----:B-1----:R-:W-:Y:S01]  /*0a00*/  IMAD R7, R3, 0x20, R2 ;  /* 0x0000002003077824 */ /* 0x002fe200078e0202 */
[----:B------:R-:W-:Y:S03]  /*0a10*/  BSSY.RECONVERGENT B0, `(.L_x_20) ;  /* 0x0000019000007945 */ /* 0x000fe60003800200 */
[C---:B------:R-:W-:Y:S01]  /*0a20*/  VIADD R5, R7.reuse, 0x40 ;  /* 0x0000004007057836 */ /* 0x040fe20000000000 */
[C---:B------:R-:W-:Y:S02]  /*0a30*/  IADD3 R6, PT, PT, R7.reuse, 0x20, RZ ;  /* 0x0000002007067810 */ /* 0x040fe40007ffe0ff */
[C---:B------:R-:W-:Y:S02]  /*0a40*/  IADD3 R4, PT, PT, R7.reuse, 0x60, RZ ;  /* 0x0000006007047810 */ /* 0x040fe40007ffe0ff */
[----:B0-----:R-:W-:-:S02]  /*0a50*/  ISETP.GE.AND P0, PT, R7, UR6, PT ;  /* 0x0000000607007c0c */ /* 0x001fc4000bf06270 */
[----:B------:R-:W-:Y:S02]  /*0a60*/  ISETP.GE.AND P1, PT, R6, UR6, PT ;  /* 0x0000000606007c0c */ /* 0x000fe4000bf26270 */
[----:B------:R-:W-:Y:S02]  /*0a70*/  ISETP.GE.AND P2, PT, R5, UR6, PT ;  /* 0x0000000605007c0c */ /* 0x000fe4000bf46270 */
[----:B------:R-:W-:-:S07]  /*0a80*/  ISETP.GE.AND P3, PT, R4, UR6, PT ;  /* 0x0000000604007c0c */ /* 0x000fce000bf66270 */
[----:B------:R-:W-:Y:S06]  /*0a90*/  @P0 BRA `(.L_x_21) ;  /* 0x0000000000400947 */ /* 0x000fec0003800000 */
[----:B------:R-:W0:Y:S08]  /*0aa0*/  LDC.64 R10, c[0x0][0x380] ;  /* 0x0000e000ff0a7b82 */ /* 0x000e300000000a00 */
[----:B------:R-:W1:Y:S08]  /*0ab0*/  LDC.64 R12, c[0x0][0x390] ;  /* 0x0000e400ff0c7b82 */ /* 0x000e700000000a00 */
[----:B---3--:R-:W3:Y:S01]  /*0ac0*/  LDC.64 R8, c[0x0][0x388] ;  /* 0x0000e200ff087b82 */ /* 0x008ee20000000a00 */
[----:B0-----:R-:W-:-:S07]  /*0ad0*/  IMAD.WIDE R10, R7, 0x4, R10 ;  /* 0x00000004070a7825 */ /* 0x001fce00078e020a */
[----:B------:R-:W0:Y:S01]  /*0ae0*/  LDC.64 R14, c[0x0][0x398] ;  /* 0x0000e600ff0e7b82 */ /* 0x000e220000000a00 */
[----:B------:R-:W0:Y:S01]  /*0af0*/  LDG.E R11, desc[UR4][R10.64] ;  /* 0x000000040a0b7981 */ /* 0x000e22000c1e1900 */
[----:B-1----:R-:W-:-:S06]  /*0b00*/  IMAD.WIDE R12, R7, 0x4, R12 ;  /* 0x00000004070c7825 */ /* 0x002fcc00078e020c */
[----:B------:R-:W1:Y:S01]  /*0b10*/  LDC.64 R18, c[0x0][0x3a0] ;  /* 0x0000e800ff127b82 */ /* 0x000e620000000a00 */
[----:B------:R-:W5:Y:S01]  /*0b20*/  LDG.E R12, desc[UR4][R12.64] ;  /* 0x000000040c0c7981 */ /* 0x000f62000c1e1900 */
[----:B---3--:R-:W-:-:S06]  /*0b30*/  IMAD.WIDE R8, R7, 0x4, R8 ;  /* 0x0000000407087825 */ /* 0x008fcc00078e0208 */
[----:B------:R-:W1:Y:S01]  /*0b40*/  LDG.E R9, desc[UR4][R8.64] ;  /* 0x0000000408097981 */ /* 0x000e62000c1e1900 */
[----:B0-----:R-:W-:-:S06]  /*0b50*/  IMAD.WIDE R14, R11, 0x4, R14 ;  /* 0x000000040b0e7825 */ /* 0x001fcc00078e020e */
[----:B------:R-:W5:Y:S01]  /*0b60*/  LDG.E R15, desc[UR4][R14.64] ;  /* 0x000000040e0f7981 */ /* 0x000f62000c1e1900 */
[----:B-1----:R-:W-:-:S04]  /*0b70*/  IMAD.WIDE R10, R9, 0x4, R18 ;  /* 0x00000004090a7825 */ /* 0x002fc800078e0212 */
[----:B-----5:R-:W-:-:S05]  /*0b80*/  FMUL R7, R12, R15 ;  /* 0x0000000f0c077220 */ /* 0x020fca0000400000 */
[----:B------:R0:W-:Y:S02]  /*0b90*/  REDG.E.ADD.F32.FTZ.RN.STRONG.GPU desc[UR4][R10.64], R7 ;  /* 0x000000070a0079a6 */ /* 0x0001e4000c12f304 */
.L_x_21:
[----:B------:R-:W-:Y:S05]  /*0ba0*/  BSYNC.RECONVERGENT B0 ;  /* 0x0000000000007941 */ /* 0x000fea0003800200 */
.L_x_20:
[----:B------:R-:W-:Y:S04]  /*0bb0*/  BSSY.RECONVERGENT B0, `(.L_x_22) ;  /* 0x0000012000007945 */ /* 0x000fe80003800200 */
[----:B------:R-:W-:Y:S05]  /*0bc0*/  @P1 BRA `(.L_x_23) ;  /* 0x0000000000401947 */ /* 0x000fea0003800000 */
[----:B------:R-:W1:Y:S08]  /*0bd0*/  LDC.64 R12, c[0x0][0x380] ;  /* 0x0000e000ff0c7b82 */ /* 0x000e700000000a00 */
[----:B---3--:R-:W3:Y:S08]  /*0be0*/  LDC.64 R8, c[0x0][0x388] ;  /* 0x0000e200ff087b82 */ /* 0x008ef00000000a00 */
[----:B0-----:R-:W0:Y:S01]  /*0bf0*/  LDC.64 R10, c[0x0][0x390] ;  /* 0x0000e400ff0a7b82 */ /* 0x001e220000000a00 */
[----:B-1----:R-:W-:-:S07]  /*0c00*/  IMAD.WIDE R12, R6, 0x4, R12 ;  /* 0x00000004060c7825 */ /* 0x002fce00078e020c */
[----:B------:R-:W1:Y:S01]  /*0c10*/  LDC.64 R14, c[0x0][0x398] ;  /* 0x0000e600ff0e7b82 */ /* 0x000e620000000a00 */
[----:B------:R-:W1:Y:S01]  /*0c20*/  LDG.E R13, desc[UR4][R12.64] ;  /* 0x000000040c0d7981 */ /* 0x000e62000c1e1900 */
[----:B---3--:R-:W-:-:S06]  /*0c30*/  IMAD.WIDE R8, R6, 0x4, R8 ;  /* 0x0000000406087825 */ /* 0x008fcc00078e0208 */
[----:B------:R-:W3:Y:S01]  /*0c40*/  LDG.E R9, desc[UR4][R8.64] ;  /* 0x0000000408097981 */ /* 0x000ee2000c1e1900 */
[----:B0-----:R-:W-:Y:S02]  /*0c50*/  IMAD.WIDE R10, R6, 0x4, R10 ;  /* 0x00000004060a7825 */ /* 0x001fe400078e020a */
[----:B------:R-:W3:Y:S04]  /*0c60*/  LDC.64 R6, c[0x0][0x3a0] ;  /* 0x0000e800ff067b82 */ /* 0x000ee80000000a00 */
[----:B------:R-:W5:Y:S01]  /*0c70*/  LDG.E R10, desc[UR4][R10.64] ;  /* 0x000000040a0a7981 */ /* 0x000f62000c1e1900 */
[----:B-1----:R-:W-:-:S06]  /*0c80*/  IMAD.WIDE R14, R13, 0x4, R14 ;  /* 0x000000040d0e7825 */ /* 0x002fcc00078e020e */
[----:B------:R-:W5:Y:S01]  /*0c90*/  LDG.E R15, desc[UR4][R14.64] ;  /* 0x000000040e0f7981 */ /* 0x000f62000c1e1900 */
[----:B---3--:R-:W-:-:S04]  /*0ca0*/  IMAD.WIDE R6, R9, 0x4, R6 ;  /* 0x0000000409067825 */ /* 0x008fc800078e0206 */
[----:B-----5:R-:W-:-:S05]  /*0cb0*/  FMUL R13, R10, R15 ;  /* 0x0000000f0a0d7220 */ /* 0x020fca0000400000 */
[----:B------:R1:W-:Y:S02]  /*0cc0*/  REDG.E.ADD.F32.FTZ.RN.STRONG.GPU desc[UR4][R6.64], R13 ;  /* 0x0000000d060079a6 */ /* 0x0003e4000c12f304 */
.L_x_23:
[----:B------:R-:W-:Y:S05]  /*0cd0*/  BSYNC.RECONVERGENT B0 ;  /* 0x0000000000007941 */ /* 0x000fea0003800200 */
.L_x_22:
[----:B------:R-:W-:Y:S04]  /*0ce0*/  BSSY.RECONVERGENT B0, `(.L_x_24) ;  /* 0x0000012000007945 */ /* 0x000fe80003800200 */
[----:B------:R-:W-:Y:S05]  /*0cf0*/  @P2 BRA `(.L_x_25) ;  /* 0x0000000000402947 */ /* 0x000fea0003800000 */
[----:B---3--:R-:W3:Y:S08]  /*0d00*/  LDC.64 R8, c[0x0][0x380] ;  /* 0x0000e000ff087b82 */ /* 0x008ef00000000a00 */
[----:B01----:R-:W0:Y:S08]  /*0d10*/  LDC.64 R6, c[0x0][0x388] ;  /* 0x0000e200ff067b82 */ /* 0x003e300000000a00 */
[----:B------:R-:W1:Y:S01]  /*0d20*/  LDC.64 R10, c[0x0][0x390] ;  /* 0x0000e400ff0a7b82 */ /* 0x000e620000000a00 */
[----:B---3--:R-:W-:-:S07]  /*0d30*/  IMAD.WIDE R8, R5, 0x4, R8 ;  /* 0x0000000405087825 */ /* 0x008fce00078e0208 */
[----:B------:R-:W3:Y:S01]  /*0d40*/  LDC.64 R12, c[0x0][0x398] ;  /* 0x0000e600ff0c7b82 */ /* 0x000ee20000000a00 */
[----:B------:R-:W3:Y:S01]  /*0d50*/  LDG.E R9, desc[UR4][R8.64] ;  /* 0x0000000408097981 */ /* 0x000ee2000c1e1900 */
[----:B0-----:R-:W-:-:S06]  /*0d60*/  IMAD.WIDE R6, R5, 0x4, R6 ;  /* 0x0000000405067825 */ /* 0x001fcc00078e0206 */
[----:B------:R-:W0:Y:S01]  /*0d70*/  LDC.64 R14, c[0x0][0x3a0] ;  /* 0x0000e800ff0e7b82 */ /* 0x000e220000000a00 */
[----:B------:R-:W0:Y:S01]  /*0d80*/  LDG.E R7, desc[UR4][R6.64] ;  /* 0x0000000406077981 */ /* 0x000e22000c1e1900 */
[----:B-1----:R-:W-:-:S06]  /*0d90*/  IMAD.WIDE R10, R5, 0x4, R10 ;  /* 0x00000004050a7825 */ /* 0x002fcc00078e020a */
[----:B------:R-:W5:Y:S01]  /*0da0*/  LDG.E R10, desc[UR4][R10.64] ;  /* 0x000000040a0a7981 */ /* 0x000f62000c1e1900 */
[----:B---3--:R-:W-:-:S06]  /*0db0*/  IMAD.WIDE R12, R9, 0x4, R12 ;  /* 0x00000004090c7825 */ /* 0x008fcc00078e020c */
[----:B------:R-:W5:Y:S01]  /*0dc0*/  LDG.E R13, desc[UR4][R12.64] ;  /* 0x000000040c0d7981 */ /* 0x000f62000c1e1900 */
[----:B0-----:R-:W-:-:S04]  /*0dd0*/  IMAD.WIDE R8, R7, 0x4, R14 ;  /* 0x0000000407087825 */ /* 0x001fc800078e020e */
[----:B-----5:R-:W-:-:S05]  /*0de0*/  FMUL R5, R10, R13 ;  /* 0x0000000d0a057220 */ /* 0x020fca0000400000 */
[----:B------:R0:W-:Y:S02]  /*0df0*/  REDG.E.ADD.F32.FTZ.RN.STRONG.GPU desc[UR4][R8.64], R5 ;  /* 0x00000005080079a6 */ /* 0x0001e4000c12f304 */
.L_x_25:
[----:B------:R-:W-:Y:S05]  /*0e00*/  BSYNC.RECONVERGENT B0 ;  /* 0x0000000000007941 */ /* 0x000fea0003800200 */
.L_x_24:
[----:B------:R-:W-:Y:S04]  /*0e10*/  BSSY.RECONVERGENT B0, `(.L_x_26) ;  /* 0x0000012000007945 */ /* 0x000fe80003800200 */
[----:B------:R-:W-:Y:S05]  /*0e20*/  @P3 BRA `(.L_x_27) ;  /* 0x0000000000403947 */ /* 0x000fea0003800000 */
[----:B0-----:R-:W0:Y:S08]  /*0e30*/  LDC.64 R10, c[0x0][0x380] ;  /* 0x0000e000ff0a7b82 */ /* 0x001e300000000a00 */
[----:B-1----:R-:W1:Y:S08]  /*0e40*/  LDC.64 R6, c[0x0][0x388] ;  /* 0x0000e200ff067b82 */ /* 0x002e700000000a00 */
[----:B---3--:R-:W3:Y:S01]  /*0e50*/  LDC.64 R8, c[0x0][0x390] ;  /* 0x0000e400ff087b82 */ /* 0x008ee20000000a00 */
[----:B0-----:R-:W-:-:S07]  /*0e60*/  IMAD.WIDE R10, R4, 0x4, R10 ;  /* 0x00000004040a7825 */ /* 0x001fce00078e020a */
[----:B------:R-:W0:Y:S01]  /*0e70*/  LDC.64 R12, c[0x0][0x398] ;  /* 0x0000e600ff0c7b82 */ /* 0x000e220000000a00 */
[----:B------:R-:W0:Y:S01]  /*0e80*/  LDG.E R11, desc[UR4][R10.64] ;  /* 0x000000040a0b7981 */ /* 0x000e22000c1e1900 */
[----:B-1----:R-:W-:-:S06]  /*0e90*/  IMAD.WIDE R6, R4, 0x4, R6 ;  /* 0x0000000404067825 */ /* 0x002fcc00078e0206 */
[----:B------:R-:W5:Y:S01]  /*0ea0*/  LDG.E R7, desc[UR4][R6.64] ;  /* 0x0000000406077981 */ /* 0x000f62000c1e1900 */
[----:B---3--:R-:W-:Y:S02]  /*0eb0*/  IMAD.WIDE R8, R4, 0x4, R8 ;  /* 0x0000000404087825 */ /* 0x008fe400078e0208 */
[----:B------:R-:W5:Y:S04]  /*0ec0*/  LDC.64 R4, c[0x0][0x3a0] ;  /* 0x0000e800ff047b82 */ /* 0x000f680000000a00 */
[----:B------:R-:W3:Y:S01]  /*0ed0*/  LDG.E R8, desc[UR4][R8.64] ;  /* 0x0000000408087981 */ /* 0x000ee2000c1e1900 */
[----:B0-----:R-:W-:-:S06]  /*0ee0*/  IMAD.WIDE R12, R11, 0x4, R12 ;  /* 0x000000040b0c7825 */ /* 0x001fcc00078e020c */
[----:B------:R-:W3:Y:S01]  /*0ef0*/  LDG.E R13, desc[UR4][R12.64] ;  /* 0x000000040c0d7981 */ /* 0x000ee2000c1e1900 */
[----:B-----5:R-:W-:-:S04]  /*0f00*/  IMAD.WIDE R4, R7, 0x4, R4 ;  /* 0x0000000407047825 */ /* 0x020fc800078e0204 */
[----:B---3--:R-:W-:-:S05]  /*0f10*/  FMUL R11, R8, R13 ;  /* 0x0000000d080b7220 */ /* 0x008fca0000400000 */
[----:B------:R0:W-:Y:S02]  /*0f20*/  REDG.E.ADD.F32.FTZ.RN.STRONG.GPU desc[UR4][R4.64], R11 ;  /* 0x0000000b040079a6 */ /* 0x0001e4000c12f304 */
.L_x_27:
[----:B------:R-:W-:Y:S05]  /*0f30*/  BSYNC.RECONVERGENT B0 ;  /* 0x0000000000007941 */ /* 0x000fea0003800200 */
.L_x_26:
[----:B------:R-:W-:-:S07]  /*0f40*/  VIADD R3, R3, 0x4 ;  /* 0x0000000403037836 */ /* 0x000fce0000000000 */
.L_x_19:
[----:B------:R-:W-:-:S13]  /*0f50*/  ISETP.NE.AND P0, PT, R16, RZ, PT ;  /* 0x000000ff1000720c */ /* 0x000fda0003f05270 */
[----:B------:R-:W-:Y:S05]  /*0f60*/  @!P0 EXIT ;  /* 0x000000000000894d */ /* 0x000fea0003800000 */
[----:B------:R-:W-:-:S13]  /*0f70*/  ISETP.NE.AND P0, PT, R16, 0x1, PT ;  /* 0x000000011000780c */ /* 0x000fda0003f05270 */
[----:B------:R-:W-:Y:S05]  /*0f80*/  @!P0 BRA `(.L_x_28) ;  /* 0x0000000000b08947 */ /* 0x000fea0003800000 */
[----:B------:R-:W5:Y:S01]  /*0f90*/  LDCU UR6, c[0x0][0x3a8] ;  /* 0x00007500ff0677ac */ /* 0x000f620008000800 */
[----:B0-----:R-:W-:Y:S01]  /*0fa0*/  LEA R5, R3, R2, 0x5 ;  /* 0x0000000203057211 */ /* 0x001fe200078e28ff */
[----:B------:R-:W-:Y:S03]  /*0fb0*/  BSSY.RECONVERGENT B0, `(.L_x_29) ;  /* 0x0000015000007945 */ /* 0x000fe60003800200 */
[C---:B------:R-:W-:Y:S02]  /*0fc0*/  IADD3 R4, PT, PT, R5.reuse, 0x20, RZ ;  /* 0x0000002005047810 */ /* 0x040fe40007ffe0ff */
[----:B-----5:R-:W-:Y:S02]  /*0fd0*/  ISETP.GE.AND P0, PT, R5, UR6, PT ;  /* 0x0000000605007c0c */ /* 0x020fe4000bf06270 */
[----:B------:R-:W-:-:S11]  /*0fe0*/  ISETP.GE.AND P1, PT, R4, UR6, PT ;  /* 0x0000000604007c0c */ /* 0x000fd6000bf26270 */
[----:B------:R-:W-:Y:S05]  /*0ff0*/  @P0 BRA `(.L_x_30) ;  /* 0x0000000000400947 */ /* 0x000fea0003800000 */
[----:B---3--:R-:W0:Y:S08]  /*1000*/  LDC.64 R8, c[0x0][0x380] ;  /* 0x0000e000ff087b82 */ /* 0x008e300000000a00 */
[----:B------:R-:W3:Y:S08]  /*1010*/  LDC.64 R10, c[0x0][0x390] ;  /* 0x0000e400ff0a7b82 */ /* 0x000ef00000000a00 */
[----:B-1----:R-:W1:Y:S01]  /*1020*/  LDC.64 R6, c[0x0][0x388] ;  /* 0x0000e200ff067b82 */ /* 0x002e620000000a00 */
[----:B0-----:R-:W-:-:S07]  /*1030*/  IMAD.WIDE R8, R5, 0x4, R8 ;  /* 0x0000000405087825 */ /* 0x001fce00078e0208 */
[----:B------:R-:W0:Y:S01]  /*1040*/  LDC.64 R12, c[0x0][0x398] ;  /* 0x0000e600ff0c7b82 */ /* 0x000e220000000a00 */
[----:B------:R-:W0:Y:S01]  /*1050*/  LDG.E R9, desc[UR4][R8.64] ;  /* 0x0000000408097981 */ /* 0x000e22000c1e1900 */
[----:B---3--:R-:W-:-:S06]  /*1060*/  IMAD.WIDE R10, R5, 0x4, R10 ;  /* 0x00000004050a7825 */ /* 0x008fcc00078e020a */
[----:B------:R-:W3:Y:S01]  /*1070*/  LDC.64 R14, c[0x0][0x3a0] ;  /* 0x0000e800ff0e7b82 */ /* 0x000ee20000000a00 */
[----:B------:R-:W5:Y:S01]  /*1080*/  LDG.E R10, desc[UR4][R10.64] ;  /* 0x000000040a0a7981 */ /* 0x000f62000c1e1900 */
[----:B-1----:R-:W-:-:S06]  /*1090*/  IMAD.WIDE R6, R5, 0x4, R6 ;  /* 0x0000000405067825 */ /* 0x002fcc00078e0206 */
[----:B------:R-:W3:Y:S01]  /*10a0*/  LDG.E R7, desc[UR4][R6.64] ;  /* 0x0000000406077981 */ /* 0x000ee2000c1e1900 */
[----:B0-----:R-:W-:-:S06]  /*10b0*/  IMAD.WIDE R12, R9, 0x4, R12 ;  /* 0x00000004090c7825 */ /* 0x001fcc00078e020c */
[----:B------:R-:W5:Y:S01]  /*10c0*/  LDG.E R13, desc[UR4][R12.64] ;  /* 0x000000040c0d7981 */ /* 0x000f62000c1e1900 */
[----:B---3--:R-:W-:-:S04]  /*10d0*/  IMAD.WIDE R8, R7, 0x4, R14 ;  /* 0x0000000407087825 */ /* 0x008fc800078e020e */
[----:B-----5:R-:W-:-:S05]  /*10e0*/  FMUL R5, R10, R13 ;  /* 0x0000000d0a057220 */ /* 0x020fca0000400000 */
[----:B------:R0:W-:Y:S02]  /*10f0*/  REDG.E.ADD.F32.FTZ.RN.STRONG.GPU desc[UR4][R8.64], R5 ;  /* 0x00000005080079a6 */ /* 0x0001e4000c12f304 */
.L_x_30:
[----:B------:R-:W-:Y:S05]  /*1100*/  BSYNC.RECONVERGENT B0 ;  /* 0x0000000000007941 */ /* 0x000fea0003800200 */
.L_x_29:
[----:B------:R-:W-:Y:S04]  /*1110*/  BSSY.RECONVERGENT B0, `(.L_x_31) ;  /* 0x0000012000007945 */ /* 0x000fe80003800200 */
[----:B------:R-:W-:Y:S05]  /*1120*/  @P1 BRA `(.L_x_32) ;  /* 0x0000000000401947 */ /* 0x000fea0003800000 */
[----:B------:R-:W5:Y:S08]  /*1130*/  LDC.64 R10, c[0x0][0x380] ;  /* 0x0000e000ff0a7b82 */ /* 0x000f700000000a00 */
[----:B-1----:R-:W1:Y:S08]  /*1140*/  LDC.64 R6, c[0x0][0x388] ;  /* 0x0000e200ff067b82 */ /* 0x002e700000000a00 */
[----:B0--3--:R-:W0:Y:S01]  /*1150*/  LDC.64 R8, c[0x0][0x390] ;  /* 0x0000e400ff087b82 */ /* 0x009e220000000a00 */
[----:B-----5:R-:W-:-:S07]  /*1160*/  IMAD.WIDE R10, R4, 0x4, R10 ;  /* 0x00000004040a7825 */ /* 0x020fce00078e020a */
[----:B------:R-:W3:Y:S01]  /*1170*/  LDC.64 R12, c[0x0][0x398] ;  /* 0x0000e600ff0c7b82 */ /* 0x000ee20000000a00 */
[----:B------:R-:W3:Y:S01]  /*1180*/  LDG.E R11, desc[UR4][R10.64] ;  /* 0x000000040a0b7981 */ /* 0x000ee2000c1e1900 */
[----:B-1----:R-:W-:-:S06]  /*1190*/  IMAD.WIDE R6, R4, 0x4, R6 ;  /* 0x0000000404067825 */ /* 0x002fcc00078e0206 */
[----:B------:R-:W5:Y:S01]  /*11a0*/  LDG.E R7, desc[UR4][R6.64] ;  /* 0x0000000406077981 */ /* 0x000f62000c1e1900 */
[----:B0-----:R-:W-:Y:S02]  /*11b0*/  IMAD.WIDE R8, R4, 0x4, R8 ;  /* 0x0000000404087825 */ /* 0x001fe400078e0208 */
[----:B------:R-:W5:Y:S04]  /*11c0*/  LDC.64 R4, c[0x0][0x3a0] ;  /* 0x0000e800ff047b82 */ /* 0x000f680000000a00 */
[----:B------:R-:W2:Y:S01]  /*11d0*/  LDG.E R8, desc[UR4][R8.64] ;  /* 0x0000000408087981 */ /* 0x000ea2000c1e1900 */
[----:B---3--:R-:W-:-:S06]  /*11e0*/  IMAD.WIDE R12, R11, 0x4, R12 ;  /* 0x000000040b0c7825 */ /* 0x008fcc00078e020c */
[----:B------:R-:W2:Y:S01]  /*11f0*/  LDG.E R13, desc[UR4][R12.64] ;  /* 0x000000040c0d7981 */ /* 0x000ea2000c1e1900 */
[----:B-----5:R-:W-:-:S04]  /*1200*/  IMAD.WIDE R4, R7, 0x4, R4 ;  /* 0x0000000407047825 */ /* 0x020fc800078e0204 */
[----:B--2---:R-:W-:-:S05]  /*1210*/  FMUL R11, R8, R13 ;  /* 0x0000000d080b7220 */ /* 0x004fca0000400000 */
[----:B------:R0:W-:Y:S02]  /*1220*/  REDG.E.ADD.F32.FTZ.RN.STRONG.GPU desc[UR4][R4.64], R11 ;  /* 0x0000000b040079a6 */ /* 0x0001e4000c12f304 */
.L_x_32:
[----:B------:R-:W-:Y:S05]  /*1230*/  BSYNC.RECONVERGENT B0 ;  /* 0x0000000000007941 */ /* 0x000fea0003800200 */
.L_x_31:
[----:B------:R-:W-:-:S07]  /*1240*/  VIADD R3, R3, 0x2 ;  /* 0x0000000203037836 */ /* 0x000fce0000000000 */
.L_x_28:
[----:B------:R-:W-:-:S04]  /*1250*/  LOP3.LUT R0, R0, 0x1, RZ, 0xc0, !PT ;  /* 0x0000000100007812 */ /* 0x000fc800078ec0ff */
[----:B------:R-:W-:-:S13]  /*1260*/  ISETP.NE.U32.AND P0, PT, R0, 0x1, PT ;  /* 0x000000010000780c */ /* 0x000fda0003f05070 */
[----:B------:R-:W-:Y:S05]  /*1270*/  @P0 EXIT ;  /* 0x000000000000094d */ /* 0x000fea0003800000 */
[----:B------:R-:W5:Y:S01]  /*1280*/  LDCU UR6, c[0x0][0x3a8] ;  /* 0x00007500ff0677ac */ /* 0x000f620008000800 */
[----:B0-----:R-:W-:-:S04]  /*1290*/  LEA R11, R3, R2, 0x5 ;  /* 0x00000002030b7211 */ /* 0x001fc800078e28ff */
[----:B-----5:R-:W-:-:S13]  /*12a0*/  ISETP.GE.AND P0, PT, R11, UR6, PT ;  /* 0x000000060b007c0c */ /* 0x020fda000bf06270 */
[----:B------:R-:W-:Y:S05]  /*12b0*/  @P0 EXIT ;  /* 0x000000000000094d */ /* 0x000fea0003800000 */
[----:B------:R-:W0:Y:S08]  /*12c0*/  LDC.64 R4, c[0x0][0x380] ;  /* 0x0000e000ff047b82 */ /* 0x000e300000000a00 */
[----:B------:R-:W5:Y:S08]  /*12d0*/  LDC.64 R2, c[0x0][0x388] ;  /* 0x0000e200ff027b82 */ /* 0x000f700000000a00 */
[----:B-1----:R-:W1:Y:S01]  /*12e0*/  LDC.64 R6, c[0x0][0x390] ;  /* 0x0000e400ff067b82 */ /* 0x002e620000000a00 */
[----:B0-----:R-:W-:-:S07]  /*12f0*/  IMAD.WIDE R4, R11, 0x4, R4 ;  /* 0x000000040b047825 */ /* 0x001fce00078e0204 */
[----:B---3--:R-:W0:Y:S01]  /*1300*/  LDC.64 R8, c[0x0][0x398] ;  /* 0x0000e600ff087b82 */ /* 0x008e220000000a00 */
[----:B------:R-:W0:Y:S01]  /*1310*/  LDG.E R5, desc[UR4][R4.64] ;  /* 0x0000000404057981 */ /* 0x000e22000c1e1900 */
[----:B-----5:R-:W-:-:S06]  /*1320*/  IMAD.WIDE R2, R11, 0x4, R2 ;  /* 0x000000040b027825 */ /* 0x020fcc00078e0202 */
[----:B------:R-:W3:Y:S01]  /*1330*/  LDG.E R3, desc[UR4][R2.64] ;  /* 0x0000000402037981 */ /* 0x000ee2000c1e1900 */
[----:B-1----:R-:W-:Y:S02]  /*1340*/  IMAD.WIDE R6, R11, 0x4, R6 ;  /* 0x000000040b067825 */ /* 0x002fe400078e0206 */
[----:B------:R-:W3:Y:S04]  /*1350*/  LDC.64 R10, c[0x0][0x3a0] ;  /* 0x0000e800ff0a7b82 */ /* 0x000ee80000000a00 */
[----:B------:R-:W5:Y:S01]  /*1360*/  LDG.E R6, desc[UR4][R6.64] ;  /* 0x0000000406067981 */ /* 0x000f62000c1e1900 */
[----:B0-----:R-:W-:-:S06]  /*1370*/  IMAD.WIDE R8, R5, 0x4, R8 ;  /* 0x0000000405087825 */ /* 0x001fcc00078e0208 */
[----:B------:R-:W5:Y:S01]  /*1380*/  LDG.E R9, desc[UR4][R8.64] ;  /* 0x0000000408097981 */ /* 0x000f62000c1e1900 */
[----:B---3--:R-:W-:-:S04]  /*1390*/  IMAD.WIDE R4, R3, 0x4, R10 ;  /* 0x0000000403047825 */ /* 0x008fc800078e020a */
[----:B-----5:R-:W-:-:S05]  /*13a0*/  FMUL R11, R6, R9 ;  /* 0x00000009060b7220 */ /* 0x020fca0000400000 */
[----:B------:R-:W-:Y:S01]  /*13b0*/  REDG.E.ADD.F32.FTZ.RN.STRONG.GPU desc[UR4][R4.64], R11 ;  /* 0x0000000b040079a6 */ /* 0x000fe2000c12f304 */
[----:B------:R-:W-:Y:S05]  /*13c0*/  EXIT ;  /* 0x000000000000794d */ /* 0x000fea0003800000 */
        .weak           $__internal_0_$__cuda_sm3x_div_rn_noftz_f32_slowpath
        .type           $__internal_0_$__cuda_sm3x_div_rn_noftz_f32_slowpath,@function
        .size           $__internal_0_$__cuda_sm3x_div_rn_noftz_f32_slowpath,(.L_x_269 - $__internal_0_$__cuda_sm3x_div_rn_noftz_f32_slowpath)
$__internal_0_$__cuda_sm3x_div_rn_noftz_f32_slowpath:
[----:B------:R-:W-:Y:S02]  /*13d0*/  SHF.R.U32.HI R5, RZ, 0x17, R3 ;  /* 0x00000017ff057819 */ /* 0x000fe40000011603 */
[----:B------:R-:W-:Y:S02]  /*13e0*/  SHF.R.U32.HI R4, RZ, 0x17, R0 ;  /* 0x00000017ff047819 */ /* 0x000fe40000011600 */
[----:B------:R-:W-:Y:S02]  /*13f0*/  LOP3.LUT R5, R5, 0xff, RZ, 0xc0, !PT ;  /* 0x000000ff05057812 */ /* 0x000fe400078ec0ff */
[----:B------:R-:W-:Y:S02]  /*1400*/  LOP3.LUT R4, R4, 0xff, RZ, 0xc0, !PT ;  /* 0x000000ff04047812 */ /* 0x000fe400078ec0ff */
[----:B------:R-:W-:Y:S02]  /*1410*/  IADD3 R10, PT, PT, R5, -0x1, RZ ;  /* 0xffffffff050a7810 */ /* 0x000fe40007ffe0ff */
[----:B------:R-:W-:Y:S01]  /*1420*/  MOV R6, R0 ;  /* 0x0000000000067202 */ /* 0x000fe20000000f00 */
[----:B------:R-:W-:Y:S01]  /*1430*/  VIADD R9, R4, 0xffffffff ;  /* 0xffffffff04097836 */ /* 0x000fe20000000000 */
[----:B------:R-:W-:-:S02]  /*1440*/  ISETP.GT.U32.AND P0, PT, R10, 0xfd, PT ;  /* 0x000000fd0a00780c */ /* 0x000fc40003f04070 */
[----:B------:R-:W-:Y:S02]  /*1450*/  MOV R7, R3 ;  /* 0x0000000300077202 */ /* 0x000fe40000000f00 */
[----:B------:R-:W-:-:S13]  /*1460*/  ISETP.GT.U32.OR P0, PT, R9, 0xfd, P0 ;  /* 0x000000fd0900780c */ /* 0x000fda0000704470 */
[----:B------:R-:W-:Y:S01]  /*1470*/  @!P0 IMAD.MOV.U32 R8, RZ, RZ, RZ ;  /* 0x000000ffff088224 */ /* 0x000fe200078e00ff */
[----:B------:R-:W-:Y:S06]  /*1480*/  @!P0 BRA `(.L_x_33) ;  /* 0x00000000005c8947 */ /* 0x000fec0003800000 */
[----:B------:R-:W-:Y:S02]  /*1490*/  FSETP.GTU.FTZ.AND P0, PT, |R0|, +INF , PT ;  /* 0x7f8000000000780b */ /* 0x000fe40003f1c200 */
[----:B------:R-:W-:-:S04]  /*14a0*/  FSETP.GTU.FTZ.AND P1, PT, |R3|, +INF , PT ;  /* 0x7f8000000300780b */ /* 0x000fc80003f3c200 */
[----:B------:R-:W-:-:S13]  /*14b0*/  PLOP3.LUT P0, PT, P0, P1, PT, 0xf8, 0x8f ;  /* 0x00000000008f781c */ /* 0x000fda0000703f70 */
[----:B------:R-:W-:Y:S05]  /*14c0*/  @P0 BRA `(.L_x_34) ;  /* 0x0000000400440947 */ /* 0x000fea0003800000 */
[----:B------:R-:W-:-:S13]  /*14d0*/  LOP3.LUT P0, RZ, R7, 0x7fffffff, R6, 0xc8, !PT ;  /* 0x7fffffff07ff7812 */ /* 0x000fda000780c806 */
[----:B------:R-:W-:Y:S05]  /*14e0*/  @!P0 BRA `(.L_x_35) ;  /* 0x0000000400348947 */ /* 0x000fea0003800000 */
[C---:B------:R-:W-:Y:S02]  /*14f0*/  FSETP.NEU.FTZ.AND P2, PT, |R0|.reuse, +INF , PT ;  /* 0x7f8000000000780b */ /* 0x040fe40003f5d200 */
[----:B------:R-:W-:Y:S02]  /*1500*/  FSETP.NEU.FTZ.AND P0, PT, |R3|, +INF , PT ;  /* 0x7f8000000300780b */ /* 0x000fe40003f1d200 */
[----:B------:R-:W-:-:S11]  /*1510*/  FSETP.NEU.FTZ.AND P1, PT, |R0|, +INF , PT ;  /* 0x7f8000000000780b */ /* 0x000fd60003f3d200 */
[----:B------:R-:W-:Y:S05]  /*1520*/  @!P0 BRA !P2, `(.L_x_35) ;  /* 0x0000000400248947 */ /* 0x000fea0005000000 */
[----:B------:R-:W-:-:S04]  /*1530*/  LOP3.LUT P2, RZ, R6, 0x7fffffff, RZ, 0xc0, !PT ;  /* 0x7fffffff06ff7812 */ /* 0x000fc8000784c0ff */
[----:B------:R-:W-:-:S13]  /*1540*/  PLOP3.LUT P0, PT, P0, P2, PT, 0x2f, 0xf2 ;  /* 0x0000000000f2781c */ /* 0x000fda0000704577 */
[----:B------:R-:W-:Y:S05]  /*1550*/  @P0 BRA `(.L_x_36) ;  /* 0x0000000400100947 */ /* 0x000fea0003800000 */
[----:B------:R-:W-:-:S04]  /*1560*/  LOP3.LUT P0, RZ, R7, 0x7fffffff, RZ, 0xc0, !PT ;  /* 0x7fffffff07ff7812 */ /* 0x000fc8000780c0ff */
[----:B------:R-:W-:-:S13]  /*1570*/  PLOP3.LUT P0, PT, P1, P0, PT, 0x2f, 0xf2 ;  /* 0x0000000000f2781c */ /* 0x000fda0000f00577 */
[----:B------:R-:W-:Y:S05]  /*1580*/  @P0 BRA `(.L_x_37) ;  /* 0x0000000000f80947 */ /* 0x000fea0003800000 */
[----:B------:R-:W-:Y:S02]  /*1590*/  ISETP.GE.AND P0, PT, R9, RZ, PT ;  /* 0x000000ff0900720c */ /* 0x000fe40003f06270 */
[----:B------:R-:W-:-:S11]  /*15a0*/  ISETP.GE.AND P1, PT, R10, RZ, PT ;  /* 0x000000ff0a00720c */ /* 0x000fd60003f26270 */
[----:B------:R-:W-:Y:S01]  /*15b0*/  @P0 MOV R8, RZ ;  /* 0x000000ff00080202 */ /* 0x000fe20000000f00 */
[----:B------:R-:W-:Y:S01]  /*15c0*/  @!P0 FFMA R6, R0, 1.84467440737095516160e+19, RZ ;  /* 0x5f80000000068823 */ /* 0x000fe200000000ff */
[----:B------:R-:W-:Y:S01]  /*15d0*/  @!P0 MOV R8, 0xffffffc0 ;  /* 0xffffffc000088802 */ /* 0x000fe20000000f00 */
[----:B------:R-:W-:-:S04]  /*15e0*/  @!P1 FFMA R7, R3, 1.84467440737095516160e+19, RZ ;  /* 0x5f80000003079823 */ /* 0x000fc800000000ff */
[----:B------:R-:W-:-:S07]  /*15f0*/  @!P1 VIADD R8, R8, 0x40 ;  /* 0x0000004008089836 */ /* 0x000fce0000000000 */
.L_x_33:
[----:B------:R-:W-:Y:S02]  /*1600*/  LEA R0, R5, 0xc0800000, 0x17 ;  /* 0xc080000005007811 */ /* 0x000fe400078eb8ff */
[----:B------:R-:W-:Y:S02]  /*1610*/  IADD3 R4, PT, PT, R4, -0x7f, RZ ;  /* 0xffffff8104047810 */ /* 0x000fe40007ffe0ff */
[----:B------:R-:W-:Y:S02]  /*1620*/  IADD3 R7, PT, PT, -R0, R7, RZ ;  /* 0x0000000700077210 */ /* 0x000fe40007ffe1ff */
[C---:B------:R-:W-:Y:S01]  /*1630*/  IADD3 R5, PT, PT, R4.reuse, 0x7f, -R5 ;  /* 0x0000007f04057810 */ /* 0x040fe20007ffe805 */
[----:B------:R-:W-:Y:S01]  /*1640*/  IMAD R0, R4, -0x800000, R6 ;  /* 0xff80000004007824 */ /* 0x000fe200078e0206 */
[----:B------:R-:W0:Y:S01]  /*1650*/  MUFU.RCP R3, R7 ;  /* 0x0000000700037308 */ /* 0x000e220000001000 */
[----:B------:R-:W-:Y:S02]  /*1660*/  FADD.FTZ R9, -R7, -RZ ;  /* 0x800000ff07097221 */ /* 0x000fe40000010100 */
[----:B------:R-:W-:-:S02]  /*1670*/  IMAD.IADD R5, R5, 0x1, R8 ;  /* 0x0000000105057824 */ /* 0x000fc400078e0208 */
[----:B0-----:R-:W-:-:S04]  /*1680*/  FFMA R10, R3, R9, 1 ;  /* 0x3f800000030a7423 */ /* 0x001fc80000000009 */
[----:B------:R-:W-:-:S04]  /*1690*/  FFMA R10, R3, R10, R3 ;  /* 0x0000000a030a7223 */ /* 0x000fc80000000003 */
[----:B------:R-:W-:-:S04]  /*16a0*/  FFMA R3, R0, R10, RZ ;  /* 0x0000000a00037223 */ /* 0x000fc800000000ff */
[----:B------:R-:W-:-:S04]  /*16b0*/  FFMA R6, R9, R3, R0 ;  /* 0x0000000309067223 */ /* 0x000fc80000000000 */
[----:B------:R-:W-:-:S04]  /*16c0*/  FFMA R11, R10, R6, R3 ;  /* 0x000000060a0b7223 */ /* 0x000fc80000000003 */
[----:B------:R-:W-:-:S04]  /*16d0*/  FFMA R6, R9, R11, R0 ;  /* 0x0000000b09067223 */ /* 0x000fc80000000000 */
[----:B------:R-:W-:-:S05]  /*16e0*/  FFMA R3, R10, R6, R11 ;  /* 0x000000060a037223 */ /* 0x000fca000000000b */
[----:B------:R-:W-:-:S04]  /*16f0*/  SHF.R.U32.HI R0, RZ, 0x17, R3 ;  /* 0x00000017ff007819 */ /* 0x000fc80000011603 */
[----:B------:R-:W-:-:S04]  /*1700*/  LOP3.LUT R0, R0, 0xff, RZ, 0xc0, !PT ;  /* 0x000000ff00007812 */ /* 0x000fc800078ec0ff */
[----:B------:R-:W-:-:S04]  /*1710*/  IADD3 R8, PT, PT, R0, R5, RZ ;  /* 0x0000000500087210 */ /* 0x000fc80007ffe0ff */
[----:B------:R-:W-:-:S04]  /*1720*/  IADD3 R0, PT, PT, R8, -0x1, RZ ;  /* 0xffffffff08007810 */ /* 0x000fc80007ffe0ff */
[----:B------:R-:W-:-:S13]  /*1730*/  ISETP.GE.U32.AND P0, PT, R0, 0xfe, PT ;  /* 0x000000fe0000780c */ /* 0x000fda0003f06070 */
[----:B------:R-:W-:Y:S05]  /*1740*/  @!P0 BRA `(.L_x_38) ;  /* 0x0000000000808947 */ /* 0x000fea0003800000 */
[----:B------:R-:W-:-:S13]  /*1750*/  ISETP.GT.AND P0, PT, R8, 0xfe, PT ;  /* 0x000000fe0800780c */ /* 0x000fda0003f04270 */
[----:B------:R-:W-:Y:S05]  /*1760*/  @P0 BRA `(.L_x_39) ;  /* 0x00000000006c0947 */ /* 0x000fea0003800000 */
[----:B------:R-:W-:-:S13]  /*1770*/  ISETP.GE.AND P0, PT, R8, 0x1, PT ;  /* 0x000000010800780c */ /* 0x000fda0003f06270 */
[----:B------:R-:W-:Y:S05]  /*1780*/  @P0 BRA `(.L_x_40) ;  /* 0x0000000000980947 */ /* 0x000fea0003800000 */
[----:B------:R-:W-:Y:S02]  /*1790*/  ISETP.GE.AND P0, PT, R8, -0x18, PT ;  /* 0xffffffe80800780c */ /* 0x000fe40003f06270 */
[----:B------:R-:W-:-:S11]  /*17a0*/  LOP3.LUT R3, R3, 0x80000000, RZ, 0xc0, !PT ;  /* 0x8000000003037812 */ /* 0x000fd600078ec0ff */
[----:B------:R-:W-:Y:S05]  /*17b0*/  @!P0 BRA `(.L_x_40) ;  /* 0x00000000008c8947 */ /* 0x000fea0003800000 */
[-CC-:B------:R-:W-:Y:S01]  /*17c0*/  FFMA.RZ R0, R10, R6.reuse, R11.reuse ;  /* 0x000000060a007223 */ /* 0x180fe2000000c00b */
[----:B------:R-:W-:Y:S02]  /*17d0*/  VIADD R7, R8, 0x20 ;  /* 0x0000002008077836 */ /* 0x000fe40000000000 */
[-CC-:B------:R-:W-:Y:S01]  /*17e0*/  FFMA.RM R5, R10, R6.reuse, R11.reuse ;  /* 0x000000060a057223 */ /* 0x180fe2000000400b */
[----:B------:R-:W-:Y:S02]  /*17f0*/  ISETP.NE.AND P2, PT, R8, RZ, PT ;  /* 0x000000ff0800720c */ /* 0x000fe40003f45270 */
[----:B------:R-:W-:Y:S01]  /*1800*/  LOP3.LUT R4, R0, 0x7fffff, RZ, 0xc0, !PT ;  /* 0x007fffff00047812 */ /* 0x000fe200078ec0ff */
[----:B------:R-:W-:Y:S01]  /*1810*/  FFMA.RP R0, R10, R6, R11 ;  /* 0x000000060a007223 */ /* 0x000fe2000000800b */
[----:B------:R-:W-:Y:S02]  /*1820*/  ISETP.NE.AND P1, PT, R8, RZ, PT ;  /* 0x000000ff0800720c */ /* 0x000fe40003f25270 */
[----:B------:R-:W-:-:S02]  /*1830*/  LOP3.LUT R4, R4, 0x800000, RZ, 0xfc, !PT ;  /* 0x0080000004047812 */ /* 0x000fc400078efcff */
[----:B------:R-:W-:Y:S02]  /*1840*/  IADD3 R6, PT, PT, -R8, RZ, RZ ;  /* 0x000000ff08067210 */ /* 0x000fe40007ffe1ff */
[----:B------:R-:W-:Y:S02]  /*1850*/  SHF.L.U32 R7, R4, R7, RZ ;  /* 0x0000000704077219 */ /* 0x000fe400000006ff */
[----:B------:R-:W-:Y:S02]  /*1860*/  FSETP.NEU.FTZ.AND P0, PT, R0, R5, PT ;  /* 0x000000050000720b */ /* 0x000fe40003f1d000 */
[----:B------:R-:W-:Y:S02]  /*1870*/  SEL R5, R6, RZ, P2 ;  /* 0x000000ff06057207 */ /* 0x000fe40001000000 */
[----:B------:R-:W-:Y:S02]  /*1880*/  ISETP.NE.AND P1, PT, R7, RZ, P1 ;  /* 0x000000ff0700720c */ /* 0x000fe40000f25270 */
[----:B------:R-:W-:-:S02]  /*1890*/  SHF.R.U32.HI R5, RZ, R5, R4 ;  /* 0x00000005ff057219 */ /* 0x000fc40000011604 */
[----:B------:R-:W-:Y:S02]  /*18a0*/  PLOP3.LUT P0, PT, P0, P1, PT, 0xf8, 0x8f ;  /* 0x00000000008f781c */ /* 0x000fe40000703f70 */
[----:B------:R-:W-:Y:S02]  /*18b0*/  SHF.R.U32.HI R7, RZ, 0x1, R5 ;  /* 0x00000001ff077819 */ /* 0x000fe40000011605 */
[----:B------:R-:W-:-:S04]  /*18c0*/  SEL R0, RZ, 0x1, !P0 ;  /* 0x00000001ff007807 */ /* 0x000fc80004000000 */
[----:B------:R-:W-:-:S04]  /*18d0*/  LOP3.LUT R0, R0, 0x1, R7, 0xf8, !PT ;  /* 0x0000000100007812 */ /* 0x000fc800078ef807 */
[----:B------:R-:W-:-:S04]  /*18e0*/  LOP3.LUT R0, R0, R5, RZ, 0xc0, !PT ;  /* 0x0000000500007212 */ /* 0x000fc800078ec0ff */
[----:B------:R-:W-:-:S04]  /*18f0*/  IADD3 R0, PT, PT, R7, R0, RZ ;  /* 0x0000000007007210 */ /* 0x000fc80007ffe0ff */
[----:B------:R-:W-:Y:S01]  /*1900*/  LOP3.LUT R3, R0, R3, RZ, 0xfc, !PT ;  /* 0x0000000300037212 */ /* 0x000fe200078efcff */
[----:B------:R-:W-:Y:S06]  /*1910*/  BRA `(.L_x_40) ;  /* 0x0000000000347947 */ /* 0x000fec0003800000 */
.L_x_39:
[----:B------:R-:W-:-:S04]  /*1920*/  LOP3.LUT R3, R3, 0x80000000, RZ, 0xc0, !PT ;  /* 0x8000000003037812 */ /* 0x000fc800078ec0ff */
[----:B------:R-:W-:Y:S01]  /*1930*/  LOP3.LUT R3, R3, 0x7f800000, RZ, 0xfc, !PT ;  /* 0x7f80000003037812 */ /* 0x000fe200078efcff */
[----:B------:R-:W-:Y:S06]  /*1940*/  BRA `(.L_x_40) ;  /* 0x0000000000287947 */ /* 0x000fec0003800000 */
.L_x_38:
[----:B------:R-:W-:Y:S01]  /*1950*/  IMAD R3, R5, 0x800000, R3 ;  /* 0x0080000005037824 */ /* 0x000fe200078e0203 */
[----:B------:R-:W-:Y:S06]  /*1960*/  BRA `(.L_x_40) ;  /* 0x0000000000207947 */ /* 0x000fec0003800000 */
.L_x_37:
[----:B------:R-:W-:-:S04]  /*1970*/  LOP3.LUT R3, R7, 0x80000000, R6, 0x48, !PT ;  /* 0x8000000007037812 */ /* 0x000fc800078e4806 */
[----:B------:R-:W-:Y:S01]  /*1980*/  LOP3.LUT R3, R3, 0x7f800000, RZ, 0xfc, !PT ;  /* 0x7f80000003037812 */ /* 0x000fe200078efcff */
[----:B------:R-:W-:Y:S06]  /*1990*/  BRA `(.L_x_40) ;  /* 0x0000000000147947 */ /* 0x000fec0003800000 */
.L_x_36:
[----:B------:R-:W-:Y:S01]  /*19a0*/  LOP3.LUT R3, R7, 0x80000000, R6, 0x48, !PT ;  /* 0x8000000007037812 */ /* 0x000fe200078e4806 */
[----:B------:R-:W-:Y:S06]  /*19b0*/  BRA `(.L_x_40) ;  /* 0x00000000000c7947 */ /* 0x000fec0003800000 */
.L_x_35:
[----:B------:R-:W0:Y:S01]  /*19c0*/  MUFU.RSQ R3, -QNAN ;  /* 0xffc0000000037908 */ /* 0x000e220000001400 */
[----:B------:R-:W-:Y:S05]  /*19d0*/  BRA `(.L_x_40) ;  /* 0x0000000000047947 */ /* 0x000fea0003800000 */
.L_x_34:
[----:B------:R-:W-:-:S07]  /*19e0*/  FADD.FTZ R3, R0, R3 ;  /* 0x0000000300037221 */ /* 0x000fce0000010000 */
.L_x_40:
[----:B0-----:R-:W-:Y:S01]  /*19f0*/  MOV R0, R3 ;  /* 0x0000000300007202 */ /* 0x001fe20000000f00 */
[----:B------:R-:W-:-:S04]  /*1a00*/  HFMA2 R3, -RZ, RZ, 0, 0 ;  /* 0x00000000ff037431 */ /* 0x000fc800000001ff */
[----:B------:R-:W-:Y:S05]  /*1a10*/  RET.REL.NODEC R2 `(_Z6spmv_ePKiS0_PKfS2_Pfi) ;  /* 0xffffffe402787950 */ /* 0x000fea0003c3ffff */
.L_x_41:
[----:B------:R-:W-:-:S00]  /*1a20*/  BRA `(.L_x_41) ;  /* 0xfffffffc00fc7947 */ /* 0x000fc0000383ffff */
[----:B------:R-:W-:-:S00]  /*1a30*/  NOP ;  /* 0x0000000000007918 */ /* 0x000fc00000000000 */
        /* <DEDUP_REMOVED lines=12> */
.L_x_269:


//--------------------- .text._Z6spmv_dPKiS0_PKfS2_Pfi --------------------------
	.section	.text._Z6spmv_dPKiS0_PKfS2_Pfi,"ax",@progbits
	.align	128
        .global         _Z6spmv_dPKiS0_PKfS2_Pfi
        .type           _Z6spmv_dPKiS0_PKfS2_Pfi,@function
        .size           _Z6spmv_dPKiS0_PKfS2_Pfi,(.L_x_270 - _Z6spmv_dPKiS0_PKfS2_Pfi)
        .other          _Z6spmv_dPKiS0_PKfS2_Pfi,@"STO_CUDA_ENTRY STV_DEFAULT"
_Z6spmv_dPKiS0_PKfS2_Pfi:
.text._Z6spmv_dPKiS0_PKfS2_Pfi:
[----:B------:R-:W-:Y:S01]  /*0000*/  LDC R1, c[0x0][0x37c] ;  /* 0x0000df00ff017b82 */ /* 0x000fe20000000800 */
[----:B------:R-:W0:Y:S07]  /*0010*/  LDCU UR4, c[0x0][0x370] ;  /* 0x00006e00ff0477ac */ /* 0x000e2e0008000800 */
[----:B------:R-:W0:Y:S02]  /*0020*/  LDC R0, c[0x0][0x360] ;  /* 0x0000d800ff007b82 */ /* 0x000e240000000800 */
[----:B0-----:R-:W-:Y:S01]  /*0030*/  IMAD R2, R0, UR4, RZ ;  /* 0x0000000400027c24 */ /* 0x001fe2000f8e02ff */
[----:B------:R-:W0:Y:S04]  /*0040*/  LDCU UR4, c[0x0][0x3a8] ;  /* 0x00007500ff0477ac */ /* 0x000e280008000800 */
[----:B------:R-:W-:-:S04]  /*0050*/  I2FP.F32.S32 R3, R2 ;  /* 0x0000000200037245 */ /* 0x000fc80000201400 */
[----:B------:R-:W1:Y:S01]  /*0060*/  MUFU.RCP R4, R3 ;  /* 0x0000000300047308 */ /* 0x000e620000001000 */
[----:B0-----:R-:W-:-:S07]  /*0070*/  I2FP.F32.S32 R2, UR4 ;  /* 0x0000000400027c45 */ /* 0x001fce0008201400 */
[----:B------:R-:W0:Y:S01]  /*0080*/  FCHK P0, R2, R3 ;  /* 0x0000000302007302 */ /* 0x000e220000000000 */
[----:B-1----:R-:W-:-:S04]  /*0090*/  FFMA R5, -R3, R4, 1 ;  /* 0x3f80000003057423 */ /* 0x002fc80000000104 */
[----:B------:R-:W-:-:S04]  /*00a0*/  FFMA R5, R4, R5, R4 ;  /* 0x0000000504057223 */ /* 0x000fc80000000004 */
[----:B------:R-:W-:-:S04]  /*00b0*/  FFMA R4, R2, R5, RZ ;  /* 0x0000000502047223 */ /* 0x000fc800000000ff */
[----:B------:R-:W-:-:S04]  /*00c0*/  FFMA R6, -R3, R4, R2 ;  /* 0x0000000403067223 */ /* 0x000fc80000000102 */
[----:B------:R-:W-:Y:S01]  /*00d0*/  FFMA R4, R5, R6, R4 ;  /* 0x0000000605047223 */ /* 0x000fe20000000004 */
[----:B0-----:R-:W-:Y:S06]  /*00e0*/  @!P0 BRA `(.L_x_42) ;  /* 0x00000000000c8947 */ /* 0x001fec0003800000 */
[----:B------:R-:W-:-:S07]  /*00f0*/  MOV R4, 0x110 ;  /* 0x0000011000047802 */ /* 0x000fce0000000f00 */
[----:B------:R-:W-:Y:S05]  /*0100*/  CALL.REL.NOINC `($__internal_1_$__cuda_sm3x_div_rn_noftz_f32_slowpath) ;  /* 0x0000001400bc7944 */ /* 0x000fea0003c00000 */
[----:B------:R-:W-:-:S07]  /*0110*/  MOV R4, R2 ;  /* 0x0000000200047202 */ /* 0x000fce0000000f00 */
.L_x_42:
[----:B------:R-:W0:Y:S02]  /*0120*/  F2I.CEIL.NTZ R3, R4 ;  /* 0x0000000400037305 */ /* 0x000e24000020b100 */
[----:B0-----:R-:W-:-:S13]  /*0130*/  ISETP.GE.AND P0, PT, R3, 0x1, PT ;  /* 0x000000010300780c */ /* 0x001fda0003f06270 */
[----:B------:R-:W-:Y:S05]  /*0140*/  @!P0 EXIT ;  /* 0x000000000000894d */ /* 0x000fea0003800000 */
[----:B------:R-:W0:Y:S01]  /*0150*/  S2R R4, SR_CTAID.X ;  /* 0x0000000000047919 */ /* 0x000e220000002500 */
[C---:B------:R-:W-:Y:S01]  /*0160*/  ISETP.GE.U32.AND P0, PT, R3.reuse, 0x8, PT ;  /* 0x000000080300780c */ /* 0x040fe20003f06070 */
[----:B------:R-:W1:Y:S01]  /*0170*/  LDCU.64 UR4, c[0x0][0x358] ;  /* 0x00006b00ff0477ac */ /* 0x000e620008000a00 */
[----:B------:R-:W-:Y:S01]  /*0180*/  HFMA2 R2, -RZ, RZ, 0, 0 ;  /* 0x00000000ff027431 */ /* 0x000fe200000001ff */
[----:B------:R-:W2:Y:S01]  /*0190*/  S2R R5, SR_TID.X ;  /* 0x0000000000057919 */ /* 0x000ea20000002100 */
[----:B0-----:R-:W-:-:S09]  /*01a0*/  IMAD R7, R3, R4, RZ ;  /* 0x0000000403077224 */ /* 0x001fd200078e02ff */
[----:B-1----:R-:W-:Y:S05]  /*01b0*/  @!P0 BRA `(.L_x_43) ;  /* 0x0000000800f88947 */ /* 0x002fea0003800000 */
[----:B------:R-:W0:Y:S01]  /*01c0*/  LDC.64 R16, c[0x0][0x3a0] ;  /* 0x0000e800ff107b82 */ /* 0x000e220000000a00 */
[----:B------:R-:W-:Y:S01]  /*01d0*/  IMAD R2, R3, R0, RZ ;  /* 0x0000000003027224 */ /* 0x000fe200078e02ff */
[C---:B------:R-:W-:Y:S01]  /*01e0*/  IADD3 R6, PT, PT, R7.reuse, 0x6, RZ ;  /* 0x0000000607067810 */ /* 0x040fe20007ffe0ff */
[----:B------:R-:W1:Y:S01]  /*01f0*/  LDCU UR6, c[0x0][0x3a8] ;  /* 0x00007500ff0677ac */ /* 0x000e620008000800 */
[C---:B------:R-:W-:Y:S01]  /*0200*/  IADD3 R8, PT, PT, R7.reuse, 0x7, RZ ;  /* 0x0000000707087810 */ /* 0x040fe20007ffe0ff */
[--C-:B--2---:R-:W-:Y:S01]  /*0210*/  IMAD R9, R2, R4, R5.reuse ;  /* 0x0000000402097224 */ /* 0x104fe200078e0205 */
[C---:B------:R-:W-:Y:S01]  /*0220*/  IADD3 R13, PT, PT, R7.reuse, 0x2, RZ ;  /* 0x00000002070d7810 */ /* 0x040fe20007ffe0ff */
[CC--:B------:R-:W-:Y:S01]  /*0230*/  IMAD R4, R7.reuse, R0.reuse, R0 ;  /* 0x0000000007047224 */ /* 0x0c0fe200078e0200 */
[C---:B------:R-:W-:Y:S02]  /*0240*/  IADD3 R15, PT, PT, R7.reuse, 0x3, RZ ;  /* 0x00000003070f7810 */ /* 0x040fe40007ffe0ff */
[----:B------:R-:W-:Y:S01]  /*0250*/  IADD3 R27, PT, PT, R7, 0x4, RZ ;  /* 0x00000004071b7810 */ /* 0x000fe20007ffe0ff */
[-CC-:B------:R-:W-:Y:S01]  /*0260*/  IMAD R13, R13, R0.reuse, R5.reuse ;  /* 0x000000000d0d7224 */ /* 0x180fe200078e0205 */
[----:B------:R-:W-:Y:S01]  /*0270*/  IADD3 R29, PT, PT, R7, 0x5, RZ ;  /* 0x00000005071d7810 */ /* 0x000fe20007ffe0ff */
[-CC-:B------:R-:W-:Y:S01]  /*0280*/  IMAD R15, R15, R0.reuse, R5.reuse ;  /* 0x000000000f0f7224 */ /* 0x180fe200078e0205 */
[----:B------:R-:W-:Y:S01]  /*0290*/  LOP3.LUT R2, R3, 0x7ffffff8, RZ, 0xc0, !PT ;  /* 0x7ffffff803027812 */ /* 0x000fe200078ec0ff */
[-CC-:B------:R-:W-:Y:S01]  /*02a0*/  IMAD R27, R27, R0.reuse, R5.reuse ;  /* 0x000000001b1b7224 */ /* 0x180fe200078e0205 */
[----:B------:R-:W-:Y:S01]  /*02b0*/  IADD3 R11, PT, PT, R4, R5, RZ ;  /* 0x00000005040b7210 */ /* 0x000fe20007ffe0ff */
[----:B------:R-:W-:-:S02]  /*02c0*/  IMAD R4, R6, R0, R5 ;  /* 0x0000000006047224 */ /* 0x000fc400078e0205 */
[-CC-:B------:R-:W-:Y:S01]  /*02d0*/  IMAD R6, R8, R0.reuse, R5.reuse ;  /* 0x0000000008067224 */ /* 0x180fe200078e0205 */
[----:B------:R-:W-:Y:S01]  /*02e0*/  IADD3 R8, PT, PT, -R2, RZ, RZ ;  /* 0x000000ff02087210 */ /* 0x000fe20007ffe1ff */
[----:B-1----:R-:W-:-:S07]  /*02f0*/  IMAD R29, R29, R0, R5 ;  /* 0x000000001d1d7224 */ /* 0x002fce00078e0205 */
.L_x_60:
[----:B0-2-4-:R-:W-:Y:S01]  /*0300*/  IADD3 R19, PT, PT, R0, R9, RZ ;  /* 0x0000000900137210 */ /* 0x015fe20007ffe0ff */
[----:B------:R-:W-:Y:S01]  /*0310*/  BSSY.RECONVERGENT B0, `(.L_x_44) ;  /* 0x0000020000007945 */ /* 0x000fe20003800200 */
[----:B------:R-:W-:Y:S02]  /*0320*/  ISETP.GE.AND P6, PT, R9, UR6, PT ;  /* 0x0000000609007c0c */ /* 0x000fe4000bfc6270 */
[CC--:B-1----:R-:W-:Y:S02]  /*0330*/  IADD3 R21, PT, PT, R19.reuse, R0.reuse, RZ ;  /* 0x0000000013157210 */ /* 0x0c2fe40007ffe0ff */
[----:B------:R-:W-:Y:S02]  /*0340*/  ISETP.GE.AND P1, PT, R19, UR6, PT ;  /* 0x0000000613007c0c */ /* 0x000fe4000bf26270 */
[C---:B------:R-:W-:Y:S01]  /*0350*/  ISETP.GE.AND P0, PT, R21.reuse, UR6, PT ;  /* 0x0000000615007c0c */ /* 0x040fe2000bf06270 */
[----:B---3--:R-:W-:Y:S01]  /*0360*/  IMAD.IADD R23, R21, 0x1, R0 ;  /* 0x0000000115177824 */ /* 0x008fe200078e0200 */
[----:B------:R-:W-:Y:S01]  /*0370*/  P2R R10, PR, RZ, 0x2 ;  /* 0x00000002ff0a7803 */ /* 0x000fe20000000000 */
[----:B------:R-:W1:Y:S03]  /*0380*/  LDC.64 R20, c[0x0][0x398] ;  /* 0x0000e600ff147b82 */ /* 0x000e660000000a00 */
[----:B------:R-:W-:-:S02]  /*0390*/  IADD3 R25, PT, PT, R23, R0, RZ ;  /* 0x0000000017197210 */ /* 0x000fc40007ffe0ff */
[----:B------:R-:W-:Y:S02]  /*03a0*/  ISETP.GE.AND P1, PT, R23, UR6, PT ;  /* 0x0000000617007c0c */ /* 0x000fe4000bf26270 */
[CC--:B------:R-:W-:Y:S02]  /*03b0*/  IADD3 R12, PT, PT, R25.reuse, R0.reuse, RZ ;  /* 0x00000000190c7210 */ /* 0x0c0fe40007ffe0ff */
[----:B------:R-:W-:Y:S02]  /*03c0*/  ISETP.GE.AND P2, PT, R25, UR6, PT ;  /* 0x0000000619007c0c */ /* 0x000fe4000bf46270 */
[C---:B------:R-:W-:Y:S02]  /*03d0*/  IADD3 R19, PT, PT, R12.reuse, R0, RZ ;  /* 0x000000000c137210 */ /* 0x040fe40007ffe0ff */
[----:B------:R-:W-:Y:S02]  /*03e0*/  ISETP.GE.AND P3, PT, R12, UR6, PT ;  /* 0x000000060c007c0c */ /* 0x000fe4000bf66270 */
[----:B------:R-:W-:-:S02]  /*03f0*/  ISETP.GE.AND P4, PT, R19, UR6, PT ;  /* 0x0000000613007c0c */ /* 0x000fc4000bf86270 */
[----:B------:R-:W-:Y:S02]  /*0400*/  IADD3 R12, PT, PT, R19, R0, RZ ;  /* 0x00000000130c7210 */ /* 0x000fe40007ffe0ff */
[----:B------:R-:W2:Y:S02]  /*0410*/  LDC.64 R18, c[0x0][0x390] ;  /* 0x0000e400ff127b82 */ /* 0x000ea40000000a00 */
[----:B------:R-:W-:Y:S01]  /*0420*/  ISETP.GE.AND P5, PT, R12, UR6, PT ;  /* 0x000000060c007c0c */ /* 0x000fe2000bfa6270 */
[----:B------:R-:W-:-:S12]  /*0430*/  @P6 BRA `(.L_x_45) ;  /* 0x0000000000346947 */ /* 0x000fd80003800000 */
[----:B------:R-:W3:Y:S02]  /*0440*/  LDC.64 R22, c[0x0][0x380] ;  /* 0x0000e000ff167b82 */ /* 0x000ee40000000a00 */
[----:B---3--:R-:W-:-:S06]  /*0450*/  IMAD.WIDE R24, R9, 0x4, R22 ;  /* 0x0000000409187825 */ /* 0x008fcc00078e0216 */
[----:B------:R-:W3:Y:S01]  /*0460*/  LDC.64 R22, c[0x0][0x388] ;  /* 0x0000e200ff167b82 */ /* 0x000ee20000000a00 */
[----:B------:R-:W1:Y:S01]  /*0470*/  LDG.E R25, desc[UR4][R24.64] ;  /* 0x0000000418197981 */ /* 0x000e62000c1e1900 */
[----:B---3--:R-:W-:-:S05]  /*0480*/  IMAD.WIDE R22, R9, 0x4, R22 ;  /* 0x0000000409167825 */ /* 0x008fca00078e0216 */
[----:B------:R2:W0:Y:S02]  /*0490*/  LDG.E R12, desc[UR4][R22.64] ;  /* 0x00000004160c7981 */ /* 0x000424000c1e1900 */
[----:B--2---:R-:W-:-:S05]  /*04a0*/  IMAD.WIDE R22, R9, 0x4, R18 ;  /* 0x0000000409167825 */ /* 0x004fca00078e0212 */
[----:B------:R0:W2:Y:S01]  /*04b0*/  LDG.E R14, desc[UR4][R22.64] ;  /* 0x00000004160e7981 */ /* 0x0000a2000c1e1900 */
[----:B-1----:R-:W-:-:S05]  /*04c0*/  IMAD.WIDE R24, R25, 0x4, R20 ;  /* 0x0000000419187825 */ /* 0x002fca00078e0214 */
[----:B------:R-:W2:Y:S01]  /*04d0*/  LDG.E R26, desc[UR4][R24.64] ;  /* 0x00000004181a7981 */ /* 0x000ea2000c1e1900 */
[----:B0-----:R-:W-:-:S04]  /*04e0*/  IMAD.WIDE R22, R12, 0x4, R16 ;  /* 0x000000040c167825 */ /* 0x001fc800078e0210 */
[----:B--2---:R-:W-:-:S05]  /*04f0*/  FMUL R14, R14, R26 ;  /* 0x0000001a0e0e7220 */ /* 0x004fca0000400000 */
[----:B------:R3:W-:Y:S02]  /*0500*/  REDG.E.ADD.F32.FTZ.RN.STRONG.GPU desc[UR4][R22.64], R14 ;  /* 0x0000000e160079a6 */ /* 0x0007e4000c12f304 */
.L_x_45:
[----:B------:R-:W-:Y:S05]  /*0510*/  BSYNC.RECONVERGENT B0 ;  /* 0x0000000000007941 */ /* 0x000fea0003800200 */
.L_x_44:
[----:B------:R-:W-:Y:S01]  /*0520*/  ISETP.NE.AND P6, PT, R10, RZ, PT ;  /* 0x000000ff0a00720c */ /* 0x000fe20003fc5270 */
[----:B------:R-:W-:-:S12]  /*0530*/  BSSY.RECONVERGENT B0, `(.L_x_46) ;  /* 0x000000f000007945 */ /* 0x000fd80003800200 */
[----:B------:R-:W-:Y:S05]  /*0540*/  @P6 BRA `(.L_x_47) ;  /* 0x0000000000346947 */ /* 0x000fea0003800000 */
[----:B---3--:R-:W3:Y:S02]  /*0550*/  LDC.64 R22, c[0x0][0x380] ;  /* 0x0000e000ff167b82 */ /* 0x008ee40000000a00 */
[----:B---3--:R-:W-:-:S06]  /*0560*/  IMAD.WIDE R24, R11, 0x4, R22 ;  /* 0x000000040b187825 */ /* 0x008fcc00078e0216 */
[----:B------:R-:W3:Y:S01]  /*0570*/  LDC.64 R22, c[0x0][0x388] ;  /* 0x0000e200ff167b82 */ /* 0x000ee20000000a00 */
[----:B------:R-:W1:Y:S01]  /*0580*/  LDG.E R25, desc[UR4][R24.64] ;  /* 0x0000000418197981 */ /* 0x000e62000c1e1900 */
[----:B--2---:R-:W-:-:S05]  /*0590*/  IMAD.WIDE R18, R11, 0x4, R18 ;  /* 0x000000040b127825 */ /* 0x004fca00078e0212 */
[----:B------:R0:W2:Y:S01]  /*05a0*/  LDG.E R10, desc[UR4][R18.64] ;  /* 0x00000004120a7981 */ /* 0x0000a2000c1e1900 */
[----:B---3--:R-:W-:-:S06]  /*05b0*/  IMAD.WIDE R22, R11, 0x4, R22 ;  /* 0x000000040b167825 */ /* 0x008fcc00078e0216 */
[----:B------:R-:W0:Y:S01]  /*05c0*/  LDG.E R23, desc[UR4][R22.64] ;  /* 0x0000000416177981 */ /* 0x000e22000c1e1900 */
[----:B-1----:R-:W-:-:S06]  /*05d0*/  IMAD.WIDE R20, R25, 0x4, R20 ;  /* 0x0000000419147825 */ /* 0x002fcc00078e0214 */
[----:B------:R-:W2:Y:S01]  /*05e0*/  LDG.E R21, desc[UR4][R20.64] ;  /* 0x0000000414157981 */ /* 0x000ea2000c1e1900 */
[----:B0-----:R-:W-:-:S04]  /*05f0*/  IMAD.WIDE R18, R23, 0x4, R16 ;  /* 0x0000000417127825 */ /* 0x001fc800078e0210 */
[----:B--2---:R-:W-:-:S05]  /*0600*/  FMUL R10, R10, R21 ;  /* 0x000000150a0a7220 */ /* 0x004fca0000400000 */
[----:B------:R4:W-:Y:S02]  /*0610*/  REDG.E.ADD.F32.FTZ.RN.STRONG.GPU desc[UR4][R18.64], R10 ;  /* 0x0000000a120079a6 */ /* 0x0009e4000c12f304 */
.L_x_47:
[----:B------:R-:W-:Y:S05]  /*0620*/  BSYNC.RECONVERGENT B0 ;  /* 0x0000000000007941 */ /* 0x000fea0003800200 */
.L_x_46:
[----:B------:R-:W-:Y:S04]  /*0630*/  BSSY.RECONVERGENT B0, `(.L_x_48) ;  /* 0x0000011000007945 */ /* 0x000fe80003800200 */
[----:B------:R-:W-:Y:S05]  /*0640*/  @P0 BRA `(.L_x_49) ;  /* 0x00000000003c0947 */ /* 0x000fea0003800000 */
[----:B--2-4-:R-:W2:Y:S08]  /*0650*/  LDC.64 R18, c[0x0][0x380] ;  /* 0x0000e000ff127b82 */ /* 0x014eb00000000a00 */
[----:B-1----:R-:W1:Y:S08]  /*0660*/  LDC.64 R20, c[0x0][0x390] ;  /* 0x0000e400ff147b82 */ /* 0x002e700000000a00 */
[----:B---3--:R-:W3:Y:S01]  /*0670*/  LDC.64 R22, c[0x0][0x388] ;  /* 0x0000e200ff167b82 */ /* 0x008ee20000000a00 */
[----:B--2---:R-:W-:-:S07]  /*0680*/  IMAD.WIDE R24, R13, 0x4, R18 ;  /* 0x000000040d187825 */ /* 0x004fce00078e0212 */
[----:B------:R-:W2:Y:S01]  /*0690*/  LDC.64 R18, c[0x0][0x398] ;  /* 0x0000e600ff127b82 */ /* 0x000ea20000000a00 */
[----:B------:R-:W2:Y:S01]  /*06a0*/  LDG.E R25, desc[UR4][R24.64] ;  /* 0x0000000418197981 */ /* 0x000ea2000c1e1900 */
[----:B-1----:R-:W-:-:S06]  /*06b0*/  IMAD.WIDE R20, R13, 0x4, R20 ;  /* 0x000000040d147825 */ /* 0x002fcc00078e0214 */
[----:B------:R-:W4:Y:S01]  /*06c0*/  LDG.E R20, desc[UR4][R20.64] ;  /* 0x0000000414147981 */ /* 0x000f22000c1e1900 */
[----:B---3--:R-:W-:-:S06]  /*06d0*/  IMAD.WIDE R22, R13, 0x4, R22 ;  /* 0x000000040d167825 */ /* 0x008fcc00078e0216 */
[----:B------:R-:W0:Y:S01]  /*06e0*/  LDG.E R23, desc[UR4][R22.64] ;  /* 0x0000000416177981 */ /* 0x000e22000c1e1900 */
[----:B--2---:R-:W-:-:S05]  /*06f0*/  IMAD.WIDE R18, R25, 0x4, R18 ;  /* 0x0000000419127825 */ /* 0x004fca00078e0212 */
[----:B------:R0:W4:Y:S02]  /*0700*/  LDG.E R10, desc[UR4][R18.64] ;  /* 0x00000004120a7981 */ /* 0x000124000c1e1900 */
[----:B0-----:R-:W-:-:S04]  /*0710*/  IMAD.WIDE R18, R23, 0x4, R16 ;  /* 0x0000000417127825 */ /* 0x001fc800078e0210 */
[----:B----4-:R-:W-:-:S05]  /*0720*/  FMUL R25, R20, R10 ;  /* 0x0000000a14197220 */ /* 0x010fca0000400000 */
[----:B------:R0:W-:Y:S02]  /*0730*/  REDG.E.ADD.F32.FTZ.RN.STRONG.GPU desc[UR4][R18.64], R25 ;  /* 0x00000019120079a6 */ /* 0x0001e4000c12f304 */
.L_x_49:
[----:B------:R-:W-:Y:S05]  /*0740*/  BSYNC.RECONVERGENT B0 ;  /* 0x0000000000007941 */ /* 0x000fea0003800200 */
.L_x_48:
[----:B------:R-:W-:Y:S04]  /*0750*/  BSSY.RECONVERGENT B0, `(.L_x_50) ;  /* 0x0000011000007945 */ /* 0x000fe80003800200 */
[----:B------:R-:W-:Y:S05]  /*0760*/  @P1 BRA `(.L_x_51) ;  /* 0x00000000003c1947 */ /* 0x000fea0003800000 */
[----:B0-2-4-:R-:W0:Y:S08]  /*0770*/  LDC.64 R18, c[0x0][0x380] ;  /* 0x0000e000ff127b82 */ /* 0x015e300000000a00 */
[----:B-1----:R-:W1:Y:S08]  /*0780*/  LDC.64 R20, c[0x0][0x390] ;  /* 0x0000e400ff147b82 */ /* 0x002e700000000a00 */
[----:B---3--:R-:W2:Y:S01]  /*0790*/  LDC.64 R22, c[0x0][0x388] ;  /* 0x0000e200ff167b82 */ /* 0x008ea20000000a00 */
[----:B0-----:R-:W-:-:S07]  /*07a0*/  IMAD.WIDE R24, R15, 0x4, R18 ;  /* 0x000000040f187825 */ /* 0x001fce00078e0212 */
[----:B------:R-:W0:Y:S01]  /*07b0*/  LDC.64 R18, c[0x0][0x398] ;  /* 0x0000e600ff127b82 */ /* 0x000e220000000a00 */
[----:B------:R-:W0:Y:S01]  /*07c0*/  LDG.E R25, desc[UR4][R24.64] ;  /* 0x0000000418197981 */ /* 0x000e22000c1e1900 */
[----:B-1----:R-:W-:-:S06]  /*07d0*/  IMAD.WIDE R20, R15, 0x4, R20 ;  /* 0x000000040f147825 */ /* 0x002fcc00078e0214 */
[----:B------:R-:W3:Y:S01]  /*07e0*/  LDG.E R20, desc[UR4][R20.64] ;  /* 0x0000000414147981 */ /* 0x000ee2000c1e1900 */
[----:B--2---:R-:W-:-:S06]  /*07f0*/  IMAD.WIDE R22, R15, 0x4, R22 ;  /* 0x000000040f167825 */ /* 0x004fcc00078e0216 */
[----:B------:R-:W2:Y:S01]  /*0800*/  LDG.E R23, desc[UR4][R22.64] ;  /* 0x0000000416177981 */ /* 0x000ea2000c1e1900 */
[----:B0-----:R-:W-:-:S05]  /*0810*/  IMAD.WIDE R18, R25, 0x4, R18 ;  /* 0x0000000419127825 */ /* 0x001fca00078e0212 */
[----:B------:R2:W3:Y:S02]  /*0820*/  LDG.E R10, desc[UR4][R18.64] ;  /* 0x00000004120a7981 */ /* 0x0004e4000c1e1900 */
[----:B--2---:R-:W-:-:S04]  /*0830*/  IMAD.WIDE R18, R23, 0x4, R16 ;  /* 0x0000000417127825 */ /* 0x004fc800078e0210 */
[----:B---3--:R-:W-:-:S05]  /*0840*/  FMUL R25, R20, R10 ;  /* 0x0000000a14197220 */ /* 0x008fca0000400000 */
[----:B------:R0:W-:Y:S02]  /*0850*/  REDG.E.ADD.F32.FTZ.RN.STRONG.GPU desc[UR4][R18.64], R25 ;  /* 0x00000019120079a6 */ /* 0x0001e4000c12f304 */
.L_x_51:
[----:B------:R-:W-:Y:S05]  /*0860*/  BSYNC.RECONVERGENT B0 ;  /* 0x0000000000007941 */ /* 0x000fea0003800200 */
.L_x_50:
        /* <DEDUP_REMOVED lines=17> */
.L_x_53:
[----:B------:R-:W-:Y:S05]  /*0980*/  BSYNC.RECONVERGENT B0 ;  /* 0x0000000000007941 */ /* 0x000fea0003800200 */
.L_x_52:
        /* <DEDUP_REMOVED lines=17> */
.L_x_55:
[----:B------:R-:W-:Y:S05]  /*0aa0*/  BSYNC.RECONVERGENT B0 ;  /* 0x0000000000007941 */ /* 0x000fea0003800200 */
.L_x_54:
        /* <DEDUP_REMOVED lines=17> */
.L_x_57:
[----:B------:R-:W-:Y:S05]  /*0bc0*/  BSYNC.RECONVERGENT B0 ;  /* 0x0000000000007941 */ /* 0x000fea0003800200 */
.L_x_56:
        /* <DEDUP_REMOVED lines=17> */
.L_x_59:
[----:B------:R-:W-:Y:S05]  /*0ce0*/  BSYNC.RECONVERGENT B0 ;  /* 0x0000000000007941 */ /* 0x000fea0003800200 */
.L_x_58:
[----:B------:R-:W-:Y:S01]  /*0cf0*/  IADD3 R8, PT, PT, R8, 0x8, RZ ;  /* 0x0000000808087810 */ /* 0x000fe20007ffe0ff */
[C---:B------:R-:W-:Y:S01]  /*0d00*/  IMAD R29, R0.reuse, 0x8, R29 ;  /* 0x00000008001d7824 */ /* 0x040fe200078e021d */
[----:B------:R-:W-:Y:S02]  /*0d10*/  LEA R11, R0, R11, 0x3 ;  /* 0x0000000b000b7211 */ /* 0x000fe400078e18ff */
[----:B------:R-:W-:Y:S02]  /*0d20*/  ISETP.NE.AND P0, PT, R8, RZ, PT ;  /* 0x000000ff0800720c */ /* 0x000fe40003f05270 */
[C---:B------:R-:W-:Y:S02]  /*0d30*/  LEA R13, R0.reuse, R13, 0x3 ;  /* 0x0000000d000d7211 */ /* 0x040fe400078e18ff */
[C---:B------:R-:W-:Y:S02]  /*0d40*/  LEA R15, R0.reuse, R15, 0x3 ;  /* 0x0000000f000f7211 */ /* 0x040fe400078e18ff */
[----:B------:R-:W-:-:S02]  /*0d50*/  LEA R27, R0, R27, 0x3 ;  /* 0x0000001b001b7211 */ /* 0x000fc400078e18ff */
[C---:B------:R-:W-:Y:S02]  /*0d60*/  LEA R4, R0.reuse, R4, 0x3 ;  /* 0x0000000400047211 */ /* 0x040fe400078e18ff */
[C---:B------:R-:W-:Y:S02]  /*0d70*/  LEA R6, R0.reuse, R6, 0x3 ;  /* 0x0000000600067211 */ /* 0x040fe400078e18ff */
[----:B------:R-:W-:Y:S01]  /*0d80*/  LEA R9, R0, R9, 0x3 ;  /* 0x0000000900097211 */ /* 0x000fe200078e18ff */
[----:B------:R-:W-:Y:S06]  /*0d90*/  @P0 BRA `(.L_x_60) ;  /* 0xfffffff400580947 */ /* 0x000fec000383ffff */
.L_x_43:
[----:B------:R-:W-:-:S13]  /*0da0*/  LOP3.LUT P0, R4, R3, 0x7, RZ, 0xc0, !PT ;  /* 0x0000000703047812 */ /* 0x000fda000780c0ff */
[----:B------:R-:W-:Y:S05]  /*0db0*/  @!P0 EXIT ;  /* 0x000000000000894d */ /* 0x000fea0003800000 */
[----:B------:R-:W-:Y:S02]  /*0dc0*/  ISETP.GE.U32.AND P0, PT, R4, 0x4, PT ;  /* 0x000000040400780c */ /* 0x000fe40003f06070 */
[----:B------:R-:W-:-:S11]  /*0dd0*/  LOP3.LUT R6, R3, 0x3, RZ, 0xc0, !PT ;  /* 0x0000000303067812 */ /* 0x000fd600078ec0ff */
[----:B------:R-:W-:Y:S05]  /*0de0*/  @!P0 BRA `(.L_x_61) ;  /* 0x00000004005c8947 */ /* 0x000fea0003800000 */
[----:B------:R-:W5:Y:S01]  /*0df0*/  LDCU UR6, c[0x0][0x3a8] ;  /* 0x00007500ff0677ac */ /* 0x000f620008000800 */
[----:B------:R-:W-:Y:S01]  /*0e00*/  IADD3 R4, PT, PT, R7, R2, RZ ;  /* 0x0000000207047210 */ /* 0x000fe20007ffe0ff */
[----:B------:R-:W-:Y:S04]  /*0e10*/  BSSY.RECONVERGENT B0, `(.L_x_62) ;  /* 0x000001a000007945 */ /* 0x000fe80003800200 */
[----:B-12---:R-:W-:-:S05]  /*0e20*/  IMAD R21, R4, R0, R5 ;  /* 0x0000000004157224 */ /* 0x006fca00078e0205 */
[----:B------:R-:W-:-:S04]  /*0e30*/  IADD3 R11, PT, PT, R21, R0, RZ ;  /* 0x00000000150b7210 */ /* 0x000fc80007ffe0ff */
[-C--:B------:R-:W-:Y:S02]  /*0e40*/  IADD3 R9, PT, PT, R11, R0.reuse, RZ ;  /* 0x000000000b097210 */ /* 0x080fe40007ffe0ff */
[----:B-----5:R-:W-:Y:S02]  /*0e50*/  ISETP.GE.AND P0, PT, R21, UR6, PT ;  /* 0x0000000615007c0c */ /* 0x020fe4000bf06270 */
[----:B------:R-:W-:Y:S02]  /*0e60*/  IADD3 R4, PT, PT, R9, R0, RZ ;  /* 0x0000000009047210 */ /* 0x000fe40007ffe0ff */
[----:B------:R-:W-:Y:S02]  /*0e70*/  ISETP.GE.AND P1, PT, R11, UR6, PT ;  /* 0x000000060b007c0c */ /* 0x000fe4000bf26270 */
[----:B------:R-:W-:Y:S02]  /*0e80*/  ISETP.GE.AND P2, PT, R9, UR6, PT ;  /* 0x0000000609007c0c */ /* 0x000fe4000bf46270 */
[----:B------:R-:W-:-:S05]  /*0e90*/  ISETP.GE.AND P3, PT, R4, UR6, PT ;  /* 0x0000000604007c0c */ /* 0x000fca000bf66270 */
[----:B------:R-:W-:Y:S08]  /*0ea0*/  @P0 BRA `(.L_x_63) ;  /* 0x0000000000400947 */ /* 0x000ff00003800000 */
[----:B0---4-:R-:W0:Y:S08]  /*0eb0*/  LDC.64 R18, c[0x0][0x380] ;  /* 0x0000e000ff127b82 */ /* 0x011e300000000a00 */
[----:B---3--:R-:W1:Y:S08]  /*0ec0*/  LDC.64 R14, c[0x0][0x390] ;  /* 0x0000e400ff0e7b82 */ /* 0x008e700000000a00 */
[----:B------:R-:W2:Y:S01]  /*0ed0*/  LDC.64 R16, c[0x0][0x388] ;  /* 0x0000e200ff107b82 */ /* 0x000ea20000000a00 */
[----:B0-----:R-:W-:-:S07]  /*0ee0*/  IMAD.WIDE R18, R21, 0x4, R18 ;  /* 0x0000000415127825 */ /* 0x001fce00078e0212 */
[----:B------:R-:W0:Y:S01]  /*0ef0*/  LDC.64 R12, c[0x0][0x398] ;  /* 0x0000e600ff0c7b82 */ /* 0x000e220000000a00 */
[----:B------:R-:W0:Y:S01]  /*0f00*/  LDG.E R19, desc[UR4][R18.64] ;  /* 0x0000000412137981 */ /* 0x000e22000c1e1900 */
[----:B-1----:R-:W-:-:S06]  /*0f10*/  IMAD.WIDE R14, R21, 0x4, R14 ;  /* 0x00000004150e7825 */ /* 0x002fcc00078e020e */
[----:B------:R-:W3:Y:S01]  /*0f20*/  LDG.E R14, desc[UR4][R14.64] ;  /* 0x000000040e0e7981 */ /* 0x000ee2000c1e1900 */
[----:B--2---:R-:W-:-:S06]  /*0f30*/  IMAD.WIDE R16, R21, 0x4, R16 ;  /* 0x0000000415107825 */ /* 0x004fcc00078e0210 */
[----:B------:R-:W2:Y:S01]  /*0f40*/  LDG.E R17, desc[UR4][R16.64] ;  /* 0x0000000410117981 */ /* 0x000ea2000c1e1900 */
[----:B0-----:R-:W-:Y:S02]  /*0f50*/  IMAD.WIDE R20, R19, 0x4, R12 ;  /* 0x0000000413147825 */ /* 0x001fe400078e020c */
[----:B------:R-:W2:Y:S04]  /*0f60*/  LDC.64 R12, c[0x0][0x3a0] ;  /* 0x0000e800ff0c7b82 */ /* 0x000ea80000000a00 */
[----:B------:R-:W3:Y:S01]  /*0f70*/  LDG.E R21, desc[UR4][R20.64] ;  /* 0x0000000414157981 */ /* 0x000ee2000c1e1900 */
[----:B--2---:R-:W-:-:S04]  /*0f80*/  IMAD.WIDE R12, R17, 0x4, R12 ;  /* 0x00000004110c7825 */ /* 0x004fc800078e020c */
[----:B---3--:R-:W-:-:S05]  /*0f90*/  FMUL R19, R14, R21 ;  /* 0x000000150e137220 */ /* 0x008fca0000400000 */
[----:B------:R1:W-:Y:S02]  /*0fa0*/  REDG.E.ADD.F32.FTZ.RN.STRONG.GPU desc[UR4][R12.64], R19 ;  /* 0x000000130c0079a6 */ /* 0x0003e4000c12f304 */
.L_x_63:
[----:B------:R-:W-:Y:S05]  /*0fb0*/  BSYNC.RECONVERGENT B0 ;  /* 0x0000000000007941 */ /* 0x000fea0003800200 */
.L_x_62:
[----:B------:R-:W-:Y:S04]  /*0fc0*/  BSSY.RECONVERGENT B0, `(.L_x_64) ;  /* 0x0000012000007945 */ /* 0x000fe80003800200 */
[----:B------:R-:W-:Y:S05]  /*0fd0*/  @P1 BRA `(.L_x_65) ;  /* 0x0000000000401947 */ /* 0x000fea0003800000 */
[----:B0-----:R-:W0:Y:S08]  /*0fe0*/  LDC.64 R16, c[0x0][0x380] ;  /* 0x0000e000ff107b82 */ /* 0x001e300000000a00 */
[----:B---3--:R-:W2:Y:S08]  /*0ff0*/  LDC.64 R14, c[0x0][0x390] ;  /* 0x0000e400ff0e7b82 */ /* 0x008eb00000000a00 */
[----:B-1--4-:R-:W1:Y:S01]  /*1000*/  LDC.64 R18, c[0x0][0x388] ;  /* 0x0000e200ff127b82 */ /* 0x012e620000000a00 */
[----:B0-----:R-:W-:-:S07]  /*1010*/  IMAD.WIDE R16, R11, 0x4, R16 ;  /* 0x000000040b107825 */ /* 0x001fce00078e0210 */
[----:B------:R-:W0:Y:S01]  /*1020*/  LDC.64 R12, c[0x0][0x398] ;  /* 0x0000e600ff0c7b82 */ /* 0x000e220000000a00 */
[----:B------:R-:W0:Y:S01]  /*1030*/  LDG.E R17, desc[UR4][R16.64] ;  /* 0x0000000410117981 */ /* 0x000e22000c1e1900 */
[----:B--2---:R-:W-:-:S06]  /*1040*/  IMAD.WIDE R14, R11, 0x4, R14 ;  /* 0x000000040b0e7825 */ /* 0x004fcc00078e020e */
[----:B------:R-:W2:Y:S01]  /*1050*/  LDG.E R14, desc[UR4][R14.64] ;  /* 0x000000040e0e7981 */ /* 0x000ea2000c1e1900 */
[----:B-1----:R-:W-:-:S06]  /*1060*/  IMAD.WIDE R10, R11, 0x4, R18 ;  /* 0x000000040b0a7825 */ /* 0x002fcc00078e0212 */
[----:B------:R-:W3:Y:S01]  /*1070*/  LDG.E R11, desc[UR4][R10.64] ;  /* 0x000000040a0b7981 */ /* 0x000ee2000c1e1900 */
[----:B0-----:R-:W-:Y:S02]  /*1080*/  IMAD.WIDE R18, R17, 0x4, R12 ;  /* 0x0000000411127825 */ /* 0x001fe400078e020c */
[----:B------:R-:W3:Y:S04]  /*1090*/  LDC.64 R12, c[0x0][0x3a0] ;  /* 0x0000e800ff0c7b82 */ /* 0x000ee80000000a00 */
[----:B------:R-:W2:Y:S01]  /*10a0*/  LDG.E R19, desc[UR4][R18.64] ;  /* 0x0000000412137981 */ /* 0x000ea2000c1e1900 */
[----:B---3--:R-:W-:-:S04]  /*10b0*/  IMAD.WIDE R12, R11, 0x4, R12 ;  /* 0x000000040b0c7825 */ /* 0x008fc800078e020c */
[----:B--2---:R-:W-:-:S05]  /*10c0*/  FMUL R17, R14, R19 ;  /* 0x000000130e117220 */ /* 0x004fca0000400000 */
[----:B------:R2:W-:Y:S02]  /*10d0*/  REDG.E.ADD.F32.FTZ.RN.STRONG.GPU desc[UR4][R12.64], R17 ;  /* 0x000000110c0079a6 */ /* 0x0005e4000c12f304 */
.L_x_65:
[----:B------:R-:W-:Y:S05]  /*10e0*/  BSYNC.RECONVERGENT B0 ;  /* 0x0000000000007941 */ /* 0x000fea0003800200 */
.L_x_64:
[----:B------:R-:W-:Y:S04]  /*10f0*/  BSSY.RECONVERGENT B0, `(.L_x_66) ;  /* 0x0000012000007945 */ /* 0x000fe80003800200 */
[----:B------:R-:W-:Y:S05]  /*1100*/  @P2 BRA `(.L_x_67) ;  /* 0x0000000000402947 */ /* 0x000fea0003800000 */
[----:B----4-:R-:W4:Y:S08]  /*1110*/  LDC.64 R10, c[0x0][0x380] ;  /* 0x0000e000ff0a7b82 */ /* 0x010f300000000a00 */
[----:B-12---:R-:W1:Y:S08]  /*1120*/  LDC.64 R12, c[0x0][0x390] ;  /* 0x0000e400ff0c7b82 */ /* 0x006e700000000a00 */
[----:B---3--:R-:W2:Y:S01]  /*1130*/  LDC.64 R14, c[0x0][0x388] ;  /* 0x0000e200ff0e7b82 */ /* 0x008ea20000000a00 */
[----:B----4-:R-:W-:-:S07]  /*1140*/  IMAD.WIDE R10, R9, 0x4, R10 ;  /* 0x00000004090a7825 */ /* 0x010fce00078e020a */
[----:B0-----:R-:W0:Y:S01]  /*1150*/  LDC.64 R16, c[0x0][0x398] ;  /* 0x0000e600ff107b82 */ /* 0x001e220000000a00 */
        /* <DEDUP_REMOVED lines=11> */
.L_x_67:
[----:B------:R-:W-:Y:S05]  /*1210*/  BSYNC.RECONVERGENT B0 ;  /* 0x0000000000007941 */ /* 0x000fea0003800200 */
.L_x_66:
[----:B------:R-:W-:Y:S04]  /*1220*/  BSSY.RECONVERGENT B0, `(.L_x_68) ;  /* 0x0000012000007945 */ /* 0x000fe80003800200 */
[----:B------:R-:W-:Y:S05]  /*1230*/  @P3 BRA `(.L_x_69) ;  /* 0x0000000000403947 */ /* 0x000fea0003800000 */
[----:B0---4-:R-:W0:Y:S08]  /*1240*/  LDC.64 R10, c[0x0][0x380] ;  /* 0x0000e000ff0a7b82 */ /* 0x011e300000000a00 */
[----:B------:R-:W4:Y:S08]  /*1250*/  LDC.64 R8, c[0x0][0x388] ;  /* 0x0000e200ff087b82 */ /* 0x000f300000000a00 */
[----:B-12---:R-:W1:Y:S01]  /*1260*/  LDC.64 R12, c[0x0][0x390] ;  /* 0x0000e400ff0c7b82 */ /* 0x006e620000000a00 */
[----:B0-----:R-:W-:-:S07]  /*1270*/  IMAD.WIDE R10, R4, 0x4, R10 ;  /* 0x00000004040a7825 */ /* 0x001fce00078e020a */
[----:B---3--:R-:W0:Y:S01]  /*1280*/  LDC.64 R14, c[0x0][0x398] ;  /* 0x0000e600ff0e7b82 */ /* 0x008e220000000a00 */
[----:B------:R-:W0:Y:S01]  /*1290*/  LDG.E R11, desc[UR4][R10.64] ;  /* 0x000000040a0b7981 */ /* 0x000e22000c1e1900 */
[----:B----4-:R-:W-:-:S06]  /*12a0*/  IMAD.WIDE R8, R4, 0x4, R8 ;  /* 0x0000000404087825 */ /* 0x010fcc00078e0208 */
[----:B------:R-:W2:Y:S01]  /*12b0*/  LDC.64 R16, c[0x0][0x3a0] ;  /* 0x0000e800ff107b82 */ /* 0x000ea20000000a00 */
[----:B------:R-:W2:Y:S01]  /*12c0*/  LDG.E R9, desc[UR4][R8.64] ;  /* 0x0000000408097981 */ /* 0x000ea2000c1e1900 */
[----:B-1----:R-:W-:-:S06]  /*12d0*/  IMAD.WIDE R12, R4, 0x4, R12 ;  /* 0x00000004040c7825 */ /* 0x002fcc00078e020c */
[----:B------:R-:W3:Y:S01]  /*12e0*/  LDG.E R12, desc[UR4][R12.64] ;  /* 0x000000040c0c7981 */ /* 0x000ee2000c1e1900 */
[----:B0-----:R-:W-:-:S06]  /*12f0*/  IMAD.WIDE R14, R11, 0x4, R14 ;  /* 0x000000040b0e7825 */ /* 0x001fcc00078e020e */
[----:B------:R-:W3:Y:S01]  /*1300*/  LDG.E R15, desc[UR4][R14.64] ;  /* 0x000000040e0f7981 */ /* 0x000ee2000c1e1900 */
[----:B--2---:R-:W-:-:S04]  /*1310*/  IMAD.WIDE R10, R9, 0x4, R16 ;  /* 0x00000004090a7825 */ /* 0x004fc800078e0210 */
[----:B---3--:R-:W-:-:S05]  /*1320*/  FMUL R17, R12, R15 ;  /* 0x0000000f0c117220 */ /* 0x008fca0000400000 */
[----:B------:R0:W-:Y:S02]  /*1330*/  REDG.E.ADD.F32.FTZ.RN.STRONG.GPU desc[UR4][R10.64], R17 ;  /* 0x000000110a0079a6 */ /* 0x0001e4000c12f304 */
.L_x_69:
[----:B------:R-:W-:Y:S05]  /*1340*/  BSYNC.RECONVERGENT B0 ;  /* 0x0000000000007941 */ /* 0x000fea0003800200 */
.L_x_68:
[----:B------:R-:W-:-:S07]  /*1350*/  IADD3 R2, PT, PT, R2, 0x4, RZ ;  /* 0x0000000402027810 */ /* 0x000fce0007ffe0ff */
.L_x_61:
[----:B------:R-:W-:-:S13]  /*1360*/  ISETP.NE.AND P0, PT, R6, RZ, PT ;  /* 0x000000ff0600720c */ /* 0x000fda0003f05270 */
[----:B------:R-:W-:Y:S05]  /*1370*/  @!P0 EXIT ;  /* 0x000000000000894d */ /* 0x000fea0003800000 */
[----:B------:R-:W-:-:S13]  /*1380*/  ISETP.NE.AND P0, PT, R6, 0x1, PT ;  /* 0x000000010600780c */ /* 0x000fda0003f05270 */
[----:B------:R-:W-:Y:S05]  /*1390*/  @!P0 BRA `(.L_x_70) ;  /* 0x0000000000b48947 */ /* 0x000fea0003800000 */
[----:B------:R-:W5:Y:S01]  /*13a0*/  LDCU UR6, c[0x0][0x3a8] ;  /* 0x00007500ff0677ac */ /* 0x000f620008000800 */
[----:B------:R-:W-:Y:S01]  /*13b0*/  IADD3 R4, PT, PT, R7, R2, RZ ;  /* 0x0000000207047210 */ /* 0x000fe20007ffe0ff */
[----:B------:R-:W-:Y:S04]  /*13c0*/  BSSY.RECONVERGENT B0, `(.L_x_71) ;  /* 0x0000016000007945 */ /* 0x000fe80003800200 */
[----:B0-2---:R-:W-:-:S04]  /*13d0*/  IMAD R17, R4, R0, R5 ;  /* 0x0000000004117224 */ /* 0x005fc800078e0205 */
[C---:B------:R-:W-:Y:S01]  /*13e0*/  IMAD.IADD R4, R17.reuse, 0x1, R0 ;  /* 0x0000000111047824 */ /* 0x040fe200078e0200 */
[----:B-----5:R-:W-:-:S04]  /*13f0*/  ISETP.GE.AND P0, PT, R17, UR6, PT ;  /* 0x0000000611007c0c */ /* 0x020fc8000bf06270 */
[----:B------:R-:W-:-:S09]  /*1400*/  ISETP.GE.AND P1, PT, R4, UR6, PT ;  /* 0x0000000604007c0c */ /* 0x000fd2000bf26270 */
[----:B------:R-:W-:Y:S05]  /*1410*/  @P0 BRA `(.L_x_72) ;  /* 0x0000000000400947 */ /* 0x000fea0003800000 */
[----:B----4-:R-:W0:Y:S08]  /*1420*/  LDC.64 R10, c[0x0][0x380] ;  /* 0x0000e000ff0a7b82 */ /* 0x010e300000000a00 */
[----:B------:R-:W2:Y:S08]  /*1430*/  LDC.64 R8, c[0x0][0x388] ;  /* 0x0000e200ff087b82 */ /* 0x000eb00000000a00 */
[----:B-1----:R-:W1:Y:S01]  /*1440*/  LDC.64 R12, c[0x0][0x390] ;  /* 0x0000e400ff0c7b82 */ /* 0x002e620000000a00 */
[----:B0-----:R-:W-:-:S07]  /*1450*/  IMAD.WIDE R10, R17, 0x4, R10 ;  /* 0x00000004110a7825 */ /* 0x001fce00078e020a */
[----:B---3--:R-:W0:Y:S01]  /*1460*/  LDC.64 R14, c[0x0][0x398] ;  /* 0x0000e600ff0e7b82 */ /* 0x008e220000000a00 */
[----:B------:R-:W0:Y:S01]  /*1470*/  LDG.E R11, desc[UR4][R10.64] ;  /* 0x000000040a0b7981 */ /* 0x000e22000c1e1900 */
[----:B--2---:R-:W-:-:S06]  /*1480*/  IMAD.WIDE R8, R17, 0x4, R8 ;  /* 0x0000000411087825 */ /* 0x004fcc00078e0208 */
[----:B------:R-:W2:Y:S01]  /*1490*/  LDG.E R9, desc[UR4][R8.64] ;  /* 0x0000000408097981 */ /* 0x000ea2000c1e1900 */
[----:B-1----:R-:W-:Y:S02]  /*14a0*/  IMAD.WIDE R12, R17, 0x4, R12 ;  /* 0x00000004110c7825 */ /* 0x002fe400078e020c */
[----:B------:R-:W2:Y:S04]  /*14b0*/  LDC.64 R16, c[0x0][0x3a0] ;  /* 0x0000e800ff107b82 */ /* 0x000ea80000000a00 */
[----:B------:R-:W3:Y:S01]  /*14c0*/  LDG.E R12, desc[UR4][R12.64] ;  /* 0x000000040c0c7981 */ /* 0x000ee2000c1e1900 */
[----:B0-----:R-:W-:-:S06]  /*14d0*/  IMAD.WIDE R14, R11, 0x4, R14 ;  /* 0x000000040b0e7825 */ /* 0x001fcc00078e020e */
[----:B------:R-:W3:Y:S01]  /*14e0*/  LDG.E R15, desc[UR4][R14.64] ;  /* 0x000000040e0f7981 */ /* 0x000ee2000c1e1900 */
[----:B--2---:R-:W-:-:S04]  /*14f0*/  IMAD.WIDE R10, R9, 0x4, R16 ;  /* 0x00000004090a7825 */ /* 0x004fc800078e0210 */
[----:B---3--:R-:W-:-:S05]  /*1500*/  FMUL R17, R12, R15 ;  /* 0x0000000f0c117220 */ /* 0x008fca0000400000 */
[----:B------:R0:W-:Y:S02]  /*1510*/  REDG.E.ADD.F32.FTZ.RN.STRONG.GPU desc[UR4][R10.64], R17 ;  /* 0x000000110a0079a6 */ /* 0x0001e4000c12f304 */
.L_x_72:
[----:B------:R-:W-:Y:S05]  /*1520*/  BSYNC.RECONVERGENT B0 ;  /* 0x0000000000007941 */ /* 0x000fea0003800200 */
.L_x_71:
[----:B------:R-:W-:Y:S04]  /*1530*/  BSSY.RECONVERGENT B0, `(.L_x_73) ;  /* 0x0000012000007945 */ /* 0x000fe80003800200 */
[----:B------:R-:W-:Y:S05]  /*1540*/  @P1 BRA `(.L_x_74) ;  /* 0x0000000000401947 */ /* 0x000fea0003800000 */
[----:B0---4-:R-:W0:Y:S08]  /*1550*/  LDC.64 R10, c[0x0][0x380] ;  /* 0x0000e000ff0a7b82 */ /* 0x011e300000000a00 */
[----:B------:R-:W2:Y:S08]  /*1560*/  LDC.64 R8, c[0x0][0x388] ;  /* 0x0000e200ff087b82 */ /* 0x000eb00000000a00 */
[----:B-1----:R-:W1:Y:S01]  /*1570*/  LDC.64 R12, c[0x0][0x390] ;  /* 0x0000e400ff0c7b82 */ /* 0x002e620000000a00 */
[----:B0-----:R-:W-:-:S07]  /*1580*/  IMAD.WIDE R10, R4, 0x4, R10 ;  /* 0x00000004040a7825 */ /* 0x001fce00078e020a */
[----:B---3--:R-:W0:Y:S01]  /*1590*/  LDC.64 R14, c[0x0][0x398] ;  /* 0x0000e600ff0e7b82 */ /* 0x008e220000000a00 */
[----:B------:R-:W0:Y:S01]  /*15a0*/  LDG.E R11, desc[UR4][R10.64] ;  /* 0x000000040a0b7981 */ /* 0x000e22000c1e1900 */
[----:B--2---:R-:W-:-:S06]  /*15b0*/  IMAD.WIDE R8, R4, 0x4, R8 ;  /* 0x0000000404087825 */ /* 0x004fcc00078e0208 */
        /* <DEDUP_REMOVED lines=9> */
.L_x_74:
[----:B------:R-:W-:Y:S05]  /*1650*/  BSYNC.RECONVERGENT B0 ;  /* 0x0000000000007941 */ /* 0x000fea0003800200 */
.L_x_73:
[----:B------:R-:W-:-:S07]  /*1660*/  IADD3 R2, PT, PT, R2, 0x2, RZ ;  /* 0x0000000202027810 */ /* 0x000fce0007ffe0ff */
.L_x_70:
[----:B------:R-:W-:-:S04]  /*1670*/  LOP3.LUT R3, R3, 0x1, RZ, 0xc0, !PT ;  /* 0x0000000103037812 */ /* 0x000fc800078ec0ff */
[----:B------:R-:W-:-:S13]  /*1680*/  ISETP.NE.U32.AND P0, PT, R3, 0x1, PT ;  /* 0x000000010300780c */ /* 0x000fda0003f05070 */
[----:B------:R-:W-:Y:S05]  /*1690*/  @P0 EXIT ;  /* 0x000000000000094d */ /* 0x000fea0003800000 */
[----:B------:R-:W5:Y:S01]  /*16a0*/  LDCU UR6, c[0x0][0x3a8] ;  /* 0x00007500ff0677ac */ /* 0x000f620008000800 */
[----:B------:R-:W-:-:S05]  /*16b0*/  IADD3 R2, PT, PT, R7, R2, RZ ;  /* 0x0000000207027210 */ /* 0x000fca0007ffe0ff */
[----:B0-2---:R-:W-:-:S05]  /*16c0*/  IMAD R11, R2, R0, R5 ;  /* 0x00000000020b7224 */ /* 0x005fca00078e0205 */
[----:B-----5:R-:W-:-:S13]  /*16d0*/  ISETP.GE.AND P0, PT, R11, UR6, PT ;  /* 0x000000060b007c0c */ /* 0x020fda000bf06270 */
[----:B------:R-:W-:Y:S05]  /*16e0*/  @P0 EXIT ;  /* 0x000000000000094d */ /* 0x000fea0003800000 */
[----:B------:R-:W0:Y:S08]  /*16f0*/  LDC.64 R4, c[0x0][0x380] ;  /* 0x0000e000ff047b82 */ /* 0x000e300000000a00 */
[----:B------:R-:W2:Y:S08]  /*1700*/  LDC.64 R2, c[0x0][0x388] ;  /* 0x0000e200ff027b82 */ /* 0x000eb00000000a00 */
[----:B------:R-:W5:Y:S01]  /*1710*/  LDC.64 R6, c[0x0][0x390] ;  /* 0x0000e400ff067b82 */ /* 0x000f620000000a00 */
[----:B0-----:R-:W-:-:S07]  /*1720*/  IMAD.WIDE R4, R11, 0x4, R4 ;  /* 0x000000040b047825 */ /* 0x001fce00078e0204 */
[----:B------:R-:W0:Y:S01]  /*1730*/  LDC.64 R8, c[0x0][0x398] ;  /* 0x0000e600ff087b82 */ /* 0x000e220000000a00 */
[----:B------:R-:W0:Y:S01]  /*1740*/  LDG.E R5, desc[UR4][R4.64] ;  /* 0x0000000404057981 */ /* 0x000e22000c1e1900 */
[----:B--2---:R-:W-:-:S06]  /*1750*/  IMAD.WIDE R2, R11, 0x4, R2 ;  /* 0x000000040b027825 */ /* 0x004fcc00078e0202 */
[----:B------:R-:W2:Y:S01]  /*1760*/  LDG.E R3, desc[UR4][R2.64] ;  /* 0x0000000402037981 */ /* 0x000ea2000c1e1900 */
[----:B-----5:R-:W-:Y:S02]  /*1770*/  IMAD.WIDE R6, R11, 0x4, R6 ;  /* 0x000000040b067825 */ /* 0x020fe400078e0206 */
[----:B----4-:R-:W2:Y:S04]  /*1780*/  LDC.64 R10, c[0x0][0x3a0] ;  /* 0x0000e800ff0a7b82 */ /* 0x010ea80000000a00 */
[----:B------:R-:W4:Y:S01]  /*1790*/  LDG.E R6, desc[UR4][R6.64] ;  /* 0x0000000406067981 */ /* 0x000f22000c1e1900 */
[----:B0-----:R-:W-:-:S06]  /*17a0*/  IMAD.WIDE R8, R5, 0x4, R8 ;  /* 0x0000000405087825 */ /* 0x001fcc00078e0208 */
[----:B------:R-:W4:Y:S01]  /*17b0*/  LDG.E R9, desc[UR4][R8.64] ;  /* 0x0000000408097981 */ /* 0x000f22000c1e1900 */
[----:B--2---:R-:W-:-:S04]  /*17c0*/  IMAD.WIDE R4, R3, 0x4, R10 ;  /* 0x0000000403047825 */ /* 0x004fc800078e020a */
[----:B----4-:R-:W-:-:S05]  /*17d0*/  FMUL R11, R6, R9 ;  /* 0x00000009060b7220 */ /* 0x010fca0000400000 */
[----:B------:R-:W-:Y:S01]  /*17e0*/  REDG.E.ADD.F32.FTZ.RN.STRONG.GPU desc[UR4][R4.64], R11 ;  /* 0x0000000b040079a6 */ /* 0x000fe2000c12f304 */
[----:B------:R-:W-:Y:S05]  /*17f0*/  EXIT ;  /* 0x000000000000794d */ /* 0x000fea0003800000 */
        .weak           $__internal_1_$__cuda_sm3x_div_rn_noftz_f32_slowpath
        .type           $__internal_1_$__cuda_sm3x_div_rn_noftz_f32_slowpath,@function
        .size           $__internal_1_$__cuda_sm3x_div_rn_noftz_f32_slowpath,(.L_x_270 - $__internal_1_$__cuda_sm3x_div_rn_noftz_f32_slowpath)
$__internal_1_$__cuda_sm3x_div_rn_noftz_f32_slowpath:
[----:B------:R-:W-:Y:S02]  /*1800*/  SHF.R.U32.HI R6, RZ, 0x17, R3 ;  /* 0x00000017ff067819 */ /* 0x000fe40000011603 */
[----:B------:R-:W-:Y:S02]  /*1810*/  SHF.R.U32.HI R5, RZ, 0x17, R2 ;  /* 0x00000017ff057819 */ /* 0x000fe40000011602 */
[----:B------:R-:W-:Y:S02]  /*1820*/  LOP3.LUT R6, R6, 0xff, RZ, 0xc0, !PT ;  /* 0x000000ff06067812 */ /* 0x000fe400078ec0ff */
[----:B------:R-:W-:Y:S02]  /*1830*/  LOP3.LUT R5, R5, 0xff, RZ, 0xc0, !PT ;  /* 0x000000ff05057812 */ /* 0x000fe400078ec0ff */
[----:B------:R-:W-:Y:S02]  /*1840*/  IADD3 R11, PT, PT, R6, -0x1, RZ ;  /* 0xffffffff060b7810 */ /* 0x000fe40007ffe0ff */
[----:B------:R-:W-:-:S02]  /*1850*/  IADD3 R10, PT, PT, R5, -0x1, RZ ;  /* 0xffffffff050a7810 */ /* 0x000fc40007ffe0ff */
[----:B------:R-:W-:Y:S02]  /*1860*/  ISETP.GT.U32.AND P0, PT, R11, 0xfd, PT ;  /* 0x000000fd0b00780c */ /* 0x000fe40003f04070 */
[----:B------:R-:W-:Y:S02]  /*1870*/  MOV R7, R2 ;  /* 0x0000000200077202 */ /* 0x000fe40000000f00 */
[----:B------:R-:W-:Y:S02]  /*1880*/  ISETP.GT.U32.OR P0, PT, R10, 0xfd, P0 ;  /* 0x000000fd0a00780c */ /* 0x000fe40000704470 */
[----:B------:R-:W-:-:S11]  /*1890*/  MOV R8, R3 ;  /* 0x0000000300087202 */ /* 0x000fd60000000f00 */
[----:B------:R-:W-:Y:S01]  /*18a0*/  @!P0 MOV R9, RZ ;  /* 0x000000ff00098202 */ /* 0x000fe20000000f00 */
        /* <DEDUP_REMOVED lines=24> */
.L_x_75:
[----:B------:R-:W-:Y:S02]  /*1a30*/  LEA R3, R6, 0xc0800000, 0x17 ;  /* 0xc080000006037811 */ /* 0x000fe400078eb8ff */
[----:B------:R-:W-:Y:S02]  /*1a40*/  IADD3 R5, PT, PT, R5, -0x7f, RZ ;  /* 0xffffff8105057810 */ /* 0x000fe40007ffe0ff */
[----:B------:R-:W-:Y:S02]  /*1a50*/  IADD3 R3, PT, PT, -R3, R8, RZ ;  /* 0x0000000803037210 */ /* 0x000fe40007ffe1ff */
[C---:B------:R-:W-:Y:S01]  /*1a60*/  IADD3 R6, PT, PT, R5.reuse, 0x7f, -R6 ;  /* 0x0000007f05067810 */ /* 0x040fe20007ffe806 */
[----:B------:R-:W-:Y:S01]  /*1a70*/  IMAD R2, R5, -0x800000, R7 ;  /* 0xff80000005027824 */ /* 0x000fe200078e0207 */
[----:B------:R-:W0:Y:S01]  /*1a80*/  MUFU.RCP R8, R3 ;  /* 0x0000000300087308 */ /* 0x000e220000001000 */
[----:B------:R-:W-:Y:S01]  /*1a90*/  FADD.FTZ R11, -R3, -RZ ;  /* 0x800000ff030b7221 */ /* 0x000fe20000010100 */
[----:B------:R-:W-:-:S03]  /*1aa0*/  IADD3 R6, PT, PT, R6, R9, RZ ;  /* 0x0000000906067210 */ /* 0x000fc60007ffe0ff */
        /* <DEDUP_REMOVED lines=20> */
[CCC-:B------:R-:W-:Y:S01]  /*1bf0*/  FFMA.RZ R3, R10.reuse, R8.reuse, R7.reuse ;  /* 0x000000080a037223 */ /* 0x1c0fe2000000c007 */
[CCC-:B------:R-:W-:Y:S01]  /*1c00*/  FFMA.RM R6, R10.reuse, R8.reuse, R7.reuse ;  /* 0x000000080a067223 */ /* 0x1c0fe20000004007 */
[C---:B------:R-:W-:Y:S02]  /*1c10*/  ISETP.NE.AND P2, PT, R9.reuse, RZ, PT ;  /* 0x000000ff0900720c */ /* 0x040fe40003f45270 */
[----:B------:R-:W-:Y:S02]  /*1c20*/  ISETP.NE.AND P1, PT, R9, RZ, PT ;  /* 0x000000ff0900720c */ /* 0x000fe40003f25270 */
[----:B------:R-:W-:Y:S01]  /*1c30*/  LOP3.LUT R5, R3, 0x7fffff, RZ, 0xc0, !PT ;  /* 0x007fffff03057812 */ /* 0x000fe200078ec0ff */
[----:B------:R-:W-:Y:S01]  /*1c40*/  FFMA.RP R3, R10, R8, R7 ;  /* 0x000000080a037223 */ /* 0x000fe20000008007 */
[----:B------:R-:W-:Y:S02]  /*1c50*/  IADD3 R8, PT, PT, R9, 0x20, RZ ;  /* 0x0000002009087810 */ /* 0x000fe40007ffe0ff */
        /* <DEDUP_REMOVED lines=15> */
.L_x_81:
[----:B------:R-:W-:-:S04]  /*1d50*/  LOP3.LUT R2, R2, 0x80000000, RZ, 0xc0, !PT ;  /* 0x8000000002027812 */ /* 0x000fc800078ec0ff */
[----:B------:R-:W-:Y:S01]  /*1d60*/  LOP3.LUT R2, R2, 0x7f800000, RZ, 0xfc, !PT ;  /* 0x7f80000002027812 */ /* 0x000fe200078efcff */
[----:B------:R-:W-:Y:S06]  /*1d70*/  BRA `(.L_x_82) ;  /* 0x0000000000287947 */ /* 0x000fec0003800000 */
.L_x_80:
[----:B------:R-:W-:Y:S01]  /*1d80*/  LEA R2, R6, R2, 0x17 ;  /* 0x0000000206027211 */ /* 0x000fe200078eb8ff */
[----:B------:R-:W-:Y:S06]  /*1d90*/  BRA `(.L_x_82) ;  /* 0x0000000000207947 */ /* 0x000fec0003800000 */
.L_x_79:
[----:B------:R-:W-:-:S04]  /*1da0*/  LOP3.LUT R2, R8, 0x80000000, R7, 0x48, !PT ;  /* 0x8000000008027812 */ /* 0x000fc800078e4807 */
[----:B------:R-:W-:Y:S01]  /*1db0*/  LOP3.LUT R2, R2, 0x7f800000, RZ, 0xfc, !PT ;  /* 0x7f80000002027812 */ /* 0x000fe200078efcff */
[----:B------:R-:W-:Y:S06]  /*1dc0*/  BRA `(.L_x_82) ;  /* 0x0000000000147947 */ /* 0x000fec0003800000 */
.L_x_78:
[----:B------:R-:W-:Y:S01]  /*1dd0*/  LOP3.LUT R2, R8, 0x80000000, R7, 0x48, !PT ;  /* 0x8000000008027812 */ /* 0x000fe200078e4807 */
[----:B------:R-:W-:Y:S06]  /*1de0*/  BRA `(.L_x_82) ;  /* 0x00000000000c7947 */ /* 0x000fec0003800000 */
.L_x_77:
[----:B------:R-:W0:Y:S01]  /*1df0*/  MUFU.RSQ R2, -QNAN ;  /* 0xffc0000000027908 */ /* 0x000e220000001400 */
[----:B------:R-:W-:Y:S05]  /*1e00*/  BRA `(.L_x_82) ;  /* 0x0000000000047947 */ /* 0x000fea0003800000 */
.L_x_76:
[----:B------:R-:W-:-:S07]  /*1e10*/  FADD.FTZ R2, R2, R3 ;  /* 0x0000000302027221 */ /* 0x000fce0000010000 */
.L_x_82:
[----:B------:R-:W-:-:S04]  /*1e20*/  HFMA2 R5, -RZ, RZ, 0, 0 ;  /* 0x00000000ff057431 */ /* 0x000fc800000001ff */
[----:B0-----:R-:W-:Y:S05]  /*1e30*/  RET.REL.NODEC R4 `(_Z6spmv_dPKiS0_PKfS2_Pfi) ;  /* 0xffffffe004707950 */ /* 0x001fea0003c3ffff */
.L_x_83:
        /* <DEDUP_REMOVED lines=12> */
.L_x_270:


//--------------------- .text._Z7spmv_ccPKiS0_PKfS2_Pfi --------------------------
	.section	.text._Z7spmv_ccPKiS0_PKfS2_Pfi,"ax",@progbits
	.align	128
        .global         _Z7spmv_ccPKiS0_PKfS2_Pfi
        .type           _Z7spmv_ccPKiS0_PKfS2_Pfi,@function
        .size           _Z7spmv_ccPKiS0_PKfS2_Pfi,(.L_x_271 - _Z7spmv_ccPKiS0_PKfS2_Pfi)
        .other          _Z7spmv_ccPKiS0_PKfS2_Pfi,@"STO_CUDA_ENTRY STV_DEFAULT"
_Z7spmv_ccPKiS0_PKfS2_Pfi:
.text._Z7spmv_ccPKiS0_PKfS2_Pfi:
        /* <DEDUP_REMOVED lines=16> */
[----:B------:R-:W-:Y:S05]  /*0100*/  CALL.REL.NOINC `($__internal_2_$__cuda_sm3x_div_rn_noftz_f32_slowpath) ;  /* 0x0000001000707944 */ /* 0x000fea0003c00000 */
[----:B------:R-:W-:-:S07]  /*0110*/  IMAD.MOV.U32 R2, RZ, RZ, R0 ;  /* 0x000000ffff027224 */ /* 0x000fce00078e0000 */
.L_x_84:
[----:B------:R-:W0:Y:S01]  /*0120*/  S2R R3, SR_CTAID.X ;  /* 0x0000000000037919 */ /* 0x000e220000002500 */
[----:B------:R-:W1:Y:S01]  /*0130*/  F2I.CEIL.NTZ R0, R2 ;  /* 0x0000000200007305 */ /* 0x000e62000020b100 */
[----:B------:R-:W0:Y:S01]  /*0140*/  S2R R4, SR_TID.X ;  /* 0x0000000000047919 */ /* 0x000e220000002100 */
[----:B-1----:R-:W-:Y:S01]  /*0150*/  ISETP.GE.AND P0, PT, R0, 0x1, PT ;  /* 0x000000010000780c */ /* 0x002fe20003f06270 */
[----:B0-----:R-:W-:-:S05]  /*0160*/  IMAD R3, R3, UR5, R4 ;  /* 0x0000000503037c24 */ /* 0x001fca000f8e0204 */
[----:B------:R-:W-:-:S04]  /*0170*/  SHF.R.S32.HI R4, RZ, 0x1f, R3 ;  /* 0x0000001fff047819 */ /* 0x000fc80000011403 */
[----:B------:R-:W-:-:S04]  /*0180*/  LEA.HI R4, R4, R3, RZ, 0x5 ;  /* 0x0000000304047211 */ /* 0x000fc800078f28ff */
[----:B------:R-:W-:Y:S01]  /*0190*/  LOP3.LUT R4, R4, 0xffffffe0, RZ, 0xc0, !PT ;  /* 0xffffffe004047812 */ /* 0x000fe200078ec0ff */
[----:B------:R-:W-:Y:S06]  /*01a0*/  @!P0 EXIT ;  /* 0x000000000000894d */ /* 0x000fec0003800000 */
[C---:B------:R-:W-:Y:S01]  /*01b0*/  ISETP.GE.U32.AND P0, PT, R0.reuse, 0x8, PT ;  /* 0x000000080000780c */ /* 0x040fe20003f06070 */
[----:B------:R-:W-:Y:S01]  /*01c0*/  IMAD.IADD R3, R3, 0x1, -R4 ;  /* 0x0000000103037824 */ /* 0x000fe200078e0a04 */
[----:B------:R-:W0:Y:S01]  /*01d0*/  LDCU.64 UR4, c[0x0][0x358] ;  /* 0x00006b00ff0477ac */ /* 0x000e220008000a00 */
[C---:B------:R-:W-:Y:S02]  /*01e0*/  LOP3.LUT R17, R0.reuse, 0x7, RZ, 0xc0, !PT ;  /* 0x0000000700117812 */ /* 0x040fe400078ec0ff */
[----:B------:R-:W-:Y:S02]  /*01f0*/  IMAD R2, R0, R4, R3 ;  /* 0x0000000400027224 */ /* 0x000fe400078e0203 */
[----:B------:R-:W-:-:S06]  /*0200*/  HFMA2 R3, -RZ, RZ, 0, 0 ;  /* 0x00000000ff037431 */ /* 0x000fcc00000001ff */
[----:B------:R-:W-:Y:S05]  /*0210*/  @!P0 BRA `(.L_x_85) ;  /* 0x0000000400dc8947 */ /* 0x000fea0003800000 */
[----:B------:R-:W1:Y:S01]  /*0220*/  LDC.64 R4, c[0x0][0x3a0] ;  /* 0x0000e800ff047b82 */ /* 0x000e620000000a00 */
[----:B------:R-:W-:Y:S01]  /*0230*/  LOP3.LUT R3, R0, 0x7ffffff8, RZ, 0xc0, !PT ;  /* 0x7ffffff800037812 */ /* 0x000fe200078ec0ff */
[----:B------:R-:W-:Y:S01]  /*0240*/  IMAD.MOV.U32 R16, RZ, RZ, RZ ;  /* 0x000000ffff107224 */ /* 0x000fe200078e00ff */
[----:B------:R-:W2:Y:S05]  /*0250*/  LDCU UR6, c[0x0][0x3a8] ;  /* 0x00007500ff0677ac */ /* 0x000eaa0008000800 */
[----:B------:R-:W3:Y:S08]  /*0260*/  LDC.64 R6, c[0x0][0x398] ;  /* 0x0000e600ff067b82 */ /* 0x000ef00000000a00 */
[----:B------:R-:W4:Y:S08]  /*0270*/  LDC.64 R8, c[0x0][0x380] ;  /* 0x0000e000ff087b82 */ /* 0x000f300000000a00 */
[----:B--2---:R-:W0:Y:S02]  /*0280*/  LDC.64 R10, c[0x0][0x390] ;  /* 0x0000e400ff0a7b82 */ /* 0x004e240000000a00 */
.L_x_102:
[C---:B------:R-:W-:Y:S01]  /*0290*/  LEA R13, R16.reuse, R2, 0x5 ;  /* 0x00000002100d7211 */ /* 0x040fe200078e28ff */
[----:B------:R-:W-:Y:S01]  /*02a0*/  BSSY.RECONVERGENT B0, `(.L_x_86) ;  /* 0x000001e000007945 */ /* 0x000fe20003800200 */
[----:B------:R-:W-:Y:S02]  /*02b0*/  VIADD R16, R16, 0x8 ;  /* 0x0000000810107836 */ /* 0x000fe40000000000 */
[C---:B------:R-:W-:Y:S01]  /*02c0*/  ISETP.GE.AND P6, PT, R13.reuse, UR6, PT ;  /* 0x000000060d007c0c */ /* 0x040fe2000bfc6270 */
[C---:B------:R-:W-:Y:S01]  /*02d0*/  VIADD R12, R13.reuse, 0x20 ;  /* 0x000000200d0c7836 */ /* 0x040fe20000000000 */
[C---:B------:R-:W-:Y:S01]  /*02e0*/  IADD3 R14, PT, PT, R13.reuse, 0x40, RZ ;  /* 0x000000400d0e7810 */ /* 0x040fe20007ffe0ff */
[C---:B------:R-:W-:Y:S01]  /*02f0*/  VIADD R15, R13.reuse, 0x60 ;  /* 0x000000600d0f7836 */ /* 0x040fe20000000000 */
[C---:B0---4-:R-:W-:Y:S02]  /*0300*/  IADD3 R18, PT, PT, R13.reuse, 0xc0, RZ ;  /* 0x000000c00d127810 */ /* 0x051fe40007ffe0ff */
[----:B------:R-:W-:Y:S01]  /*0310*/  ISETP.GE.AND P0, PT, R14, UR6, PT ;  /* 0x000000060e007c0c */ /* 0x000fe2000bf06270 */
[----:B------:R-:W-:Y:S01]  /*0320*/  VIADD R14, R13, 0xa0 ;  /* 0x000000a00d0e7836 */ /* 0x000fe20000000000 */
[----:B------:R-:W-:-:S02]  /*0330*/  ISETP.GE.AND P1, PT, R12, UR6, PT ;  /* 0x000000060c007c0c */ /* 0x000fc4000bf26270 */
[----:B------:R-:W-:Y:S02]  /*0340*/  IADD3 R12, PT, PT, R13, 0x80, RZ ;  /* 0x000000800d0c7810 */ /* 0x000fe40007ffe0ff */
[----:B------:R-:W-:Y:S01]  /*0350*/  ISETP.GE.AND P2, PT, R15, UR6, PT ;  /* 0x000000060f007c0c */ /* 0x000fe2000bf46270 */
[C---:B------:R-:W-:Y:S01]  /*0360*/  IMAD.SHL.U32 R15, R13.reuse, 0x2, RZ ;  /* 0x000000020d0f7824 */ /* 0x040fe200078e00ff */
[----:B------:R-:W-:Y:S02]  /*0370*/  ISETP.GE.AND P5, PT, R18, UR6, PT ;  /* 0x0000000612007c0c */ /* 0x000fe4000bfa6270 */
[C---:B------:R-:W-:Y:S02]  /*0380*/  IADD3 R18, PT, PT, R13.reuse, 0xe0, RZ ;  /* 0x000000e00d127810 */ /* 0x040fe40007ffe0ff */
[----:B------:R-:W-:Y:S02]  /*0390*/  P2R R23, PR, RZ, 0x1 ;  /* 0x00000001ff177803 */ /* 0x000fe40000000000 */
[----:B------:R-:W-:Y:S01]  /*03a0*/  ISETP.GE.AND P3, PT, R12, UR6, PT ;  /* 0x000000060c007c0c */ /* 0x000fe2000bf66270 */
[----:B0-----:R-:W-:Y:S01]  /*03b0*/  IMAD.WIDE R12, R13, 0x4, R10 ;  /* 0x000000040d0c7825 */ /* 0x001fe200078e020a */
[----:B------:R-:W-:-:S02]  /*03c0*/  ISETP.GE.AND P4, PT, R14, UR6, PT ;  /* 0x000000060e007c0c */ /* 0x000fc4000bf86270 */
[----:B------:R-:W-:Y:S01]  /*03d0*/  ISETP.GE.AND P0, PT, R18, UR6, PT ;  /* 0x0000000612007c0c */ /* 0x000fe2000bf06270 */
[----:B----4-:R-:W-:Y:S01]  /*03e0*/  IMAD.WIDE R14, R15, 0x4, R8 ;  /* 0x000000040f0e7825 */ /* 0x010fe200078e0208 */
[----:B--2---:R-:W-:Y:S11]  /*03f0*/  @P6 BRA `(.L_x_87) ;  /* 0x0000000000206947 */ /* 0x004ff60003800000 */
[----:B------:R-:W3:Y:S04]  /*0400*/  LDG.E R19, desc[UR4][R14.64] ;  /* 0x000000040e137981 */ /* 0x000ee8000c1e1900 */
[----:B------:R-:W2:Y:S04]  /*0410*/  LDG.E R22, desc[UR4][R12.64] ;  /* 0x000000040c167981 */ /* 0x000ea8000c1e1900 */
[----:B------:R-:W1:Y:S01]  /*0420*/  LDG.E R21, desc[UR4][R14.64+0x4] ;  /* 0x000004040e157981 */ /* 0x000e62000c1e1900 */
[----:B---3--:R-:W-:-:S06]  /*0430*/  IMAD.WIDE R18, R19, 0x4, R6 ;  /* 0x0000000413127825 */ /* 0x008fcc00078e0206 */
[----:B------:R-:W2:Y:S01]  /*0440*/  LDG.E R19, desc[UR4][R18.64] ;  /* 0x0000000412137981 */ /* 0x000ea2000c1e1900 */
[----:B-1----:R-:W-:-:S04]  /*0450*/  IMAD.WIDE R20, R21, 0x4, R4 ;  /* 0x0000000415147825 */ /* 0x002fc800078e0204 */
[----:B--2---:R-:W-:-:S05]  /*0460*/  FMUL R25, R22, R19 ;  /* 0x0000001316197220 */ /* 0x004fca0000400000 */
[----:B------:R0:W-:Y:S02]  /*0470*/  REDG.E.ADD.F32.FTZ.RN.STRONG.GPU desc[UR4][R20.64], R25 ;  /* 0x00000019140079a6 */ /* 0x0001e4000c12f304 */
.L_x_87:
[----:B------:R-:W-:Y:S05]  /*0480*/  BSYNC.RECONVERGENT B0 ;  /* 0x0000000000007941 */ /* 0x000fea0003800200 */
.L_x_86:
[----:B------:R-:W-:Y:S01]  /*0490*/  BSSY.RECONVERGENT B0, `(.L_x_88) ;  /* 0x000000b000007945 */ /* 0x000fe20003800200 */
[----:B------:R-:W-:-:S03]  /*04a0*/  ISETP.NE.AND P6, PT, R16, R3, PT ;  /* 0x000000031000720c */ /* 0x000fc60003fc5270 */
[----:B------:R-:W-:Y:S10]  /*04b0*/  @P1 BRA `(.L_x_89) ;  /* 0x0000000000201947 */ /* 0x000ff40003800000 */
[----:B------:R-:W3:Y:S04]  /*04c0*/  LDG.E R19, desc[UR4][R14.64+0x100] ;  /* 0x000100040e137981 */ /* 0x000ee8000c1e1900 */
[----:B------:R-:W2:Y:S04]  /*04d0*/  LDG.E R22, desc[UR4][R12.64+0x80] ;  /* 0x000080040c167981 */ /* 0x000ea8000c1e1900 */
[----:B0-----:R-:W1:Y:S01]  /*04e0*/  LDG.E R21, desc[UR4][R14.64+0x104] ;  /* 0x000104040e157981 */ /* 0x001e62000c1e1900 */
[----:B---3--:R-:W-:-:S06]  /*04f0*/  IMAD.WIDE R18, R19, 0x4, R6 ;  /* 0x0000000413127825 */ /* 0x008fcc00078e0206 */
[----:B------:R-:W2:Y:S01]  /*0500*/  LDG.E R19, desc[UR4][R18.64] ;  /* 0x0000000412137981 */ /* 0x000ea2000c1e1900 */
[----:B-1----:R-:W-:-:S04]  /*0510*/  IMAD.WIDE R20, R21, 0x4, R4 ;  /* 0x0000000415147825 */ /* 0x002fc800078e0204 */
[----:B--2---:R-:W-:-:S05]  /*0520*/  FMUL R25, R22, R19 ;  /* 0x0000001316197220 */ /* 0x004fca0000400000 */
[----:B------:R2:W-:Y:S02]  /*0530*/  REDG.E.ADD.F32.FTZ.RN.STRONG.GPU desc[UR4][R20.64], R25 ;  /* 0x00000019140079a6 */ /* 0x0005e4000c12f304 */
.L_x_89:
[----:B------:R-:W-:Y:S05]  /*0540*/  BSYNC.RECONVERGENT B0 ;  /* 0x0000000000007941 */ /* 0x000fea0003800200 */
.L_x_88:
[----:B------:R-:W-:Y:S01]  /*0550*/  ISETP.NE.AND P1, PT, R23, RZ, PT ;  /* 0x000000ff1700720c */ /* 0x000fe20003f25270 */
[----:B------:R-:W-:-:S12]  /*0560*/  BSSY.RECONVERGENT B0, `(.L_x_90) ;  /* 0x000000a000007945 */ /* 0x000fd80003800200 */
[----:B------:R-:W-:Y:S05]  /*0570*/  @P1 BRA `(.L_x_91) ;  /* 0x0000000000201947 */ /* 0x000fea0003800000 */
[----:B0-2---:R-:W3:Y:S04]  /*0580*/  LDG.E R21, desc[UR4][R14.64+0x200] ;  /* 0x000200040e157981 */ /* 0x005ee8000c1e1900 */
[----:B------:R-:W2:Y:S04]  /*0590*/  LDG.E R22, desc[UR4][R12.64+0x100] ;  /* 0x000100040c167981 */ /* 0x000ea8000c1e1900 */
[----:B------:R-:W1:Y:S01]  /*05a0*/  LDG.E R19, desc[UR4][R14.64+0x204] ;  /* 0x000204040e137981 */ /* 0x000e62000c1e1900 */
[----:B---3--:R-:W-:-:S06]  /*05b0*/  IMAD.WIDE R20, R21, 0x4, R6 ;  /* 0x0000000415147825 */ /* 0x008fcc00078e0206 */
[----:B------:R-:W2:Y:S01]  /*05c0*/  LDG.E R21, desc[UR4][R20.64] ;  /* 0x0000000414157981 */ /* 0x000ea2000c1e1900 */
[----:B-1----:R-:W-:-:S04]  /*05d0*/  IMAD.WIDE R18, R19, 0x4, R4 ;  /* 0x0000000413127825 */ /* 0x002fc800078e0204 */
[----:B--2---:R-:W-:-:S05]  /*05e0*/  FMUL R23, R22, R21 ;  /* 0x0000001516177220 */ /* 0x004fca0000400000 */
[----:B------:R4:W-:Y:S02]  /*05f0*/  REDG.E.ADD.F32.FTZ.RN.STRONG.GPU desc[UR4][R18.64], R23 ;  /* 0x00000017120079a6 */ /* 0x0009e4000c12f304 */
.L_x_91:
[----:B------:R-:W-:Y:S05]  /*0600*/  BSYNC.RECONVERGENT B0 ;  /* 0x0000000000007941 */ /* 0x000fea0003800200 */
.L_x_90:
[----:B------:R-:W-:Y:S04]  /*0610*/  BSSY.RECONVERGENT B0, `(.L_x_92) ;  /* 0x000000a000007945 */ /* 0x000fe80003800200 */
[----:B------:R-:W-:Y:S05]  /*0620*/  @P2 BRA `(.L_x_93) ;  /* 0x0000000000202947 */ /* 0x000fea0003800000 */
[----:B0-2---:R-:W3:Y:S04]  /*0630*/  LDG.E R21, desc[UR4][R14.64+0x300] ;  /* 0x000300040e157981 */ /* 0x005ee8000c1e1900 */
[----:B------:R-:W2:Y:S04]  /*0640*/  LDG.E R22, desc[UR4][R12.64+0x180] ;  /* 0x000180040c167981 */ /* 0x000ea8000c1e1900 */
[----:B----4-:R-:W1:Y:S01]  /*0650*/  LDG.E R19, desc[UR4][R14.64+0x304] ;  /* 0x000304040e137981 */ /* 0x010e62000c1e1900 */
[----:B---3--:R-:W-:-:S06]  /*0660*/  IMAD.WIDE R20, R21, 0x4, R6 ;  /* 0x0000000415147825 */ /* 0x008fcc00078e0206 */
[----:B------:R-:W2:Y:S01]  /*0670*/  LDG.E R21, desc[UR4][R20.64] ;  /* 0x0000000414157981 */ /* 0x000ea2000c1e1900 */
[----:B-1----:R-:W-:-:S04]  /*0680*/  IMAD.WIDE R18, R19, 0x4, R4 ;  /* 0x0000000413127825 */ /* 0x002fc800078e0204 */
[----:B--2---:R-:W-:-:S05]  /*0690*/  FMUL R23, R22, R21 ;  /* 0x0000001516177220 */ /* 0x004fca0000400000 */
[----:B------:R0:W-:Y:S02]  /*06a0*/  REDG.E.ADD.F32.FTZ.RN.STRONG.GPU desc[UR4][R18.64], R23 ;  /* 0x00000017120079a6 */ /* 0x0001e4000c12f304 */
.L_x_93:
[----:B------:R-:W-:Y:S05]  /*06b0*/  BSYNC.RECONVERGENT B0 ;  /* 0x0000000000007941 */ /* 0x000fea0003800200 */
.L_x_92:
        /* <DEDUP_REMOVED lines=10> */
.L_x_95:
[----:B------:R-:W-:Y:S05]  /*0760*/  BSYNC.RECONVERGENT B0 ;  /* 0x0000000000007941 */ /* 0x000fea0003800200 */
.L_x_94:
        /* <DEDUP_REMOVED lines=10> */
.L_x_97:
[----:B------:R-:W-:Y:S05]  /*0810*/  BSYNC.RECONVERGENT B0 ;  /* 0x0000000000007941 */ /* 0x000fea0003800200 */
.L_x_96:
        /* <DEDUP_REMOVED lines=10> */
.L_x_99:
[----:B------:R-:W-:Y:S05]  /*08c0*/  BSYNC.RECONVERGENT B0 ;  /* 0x0000000000007941 */ /* 0x000fea0003800200 */
.L_x_98:
        /* <DEDUP_REMOVED lines=10> */
.L_x_101:
[----:B------:R-:W-:Y:S05]  /*0970*/  BSYNC.RECONVERGENT B0 ;  /* 0x0000000000007941 */ /* 0x000fea0003800200 */
.L_x_100:
[----:B------:R-:W-:Y:S05]  /*0980*/  @P6 BRA `(.L_x_102) ;  /* 0xfffffff800406947 */ /* 0x000fea000383ffff */
.L_x_85:
[----:B------:R-:W-:-:S13]  /*0990*/  ISETP.NE.AND P0, PT, R17, RZ, PT ;  /* 0x000000ff1100720c */ /* 0x000fda0003f05270 */
[----:B0-----:R-:W-:Y:S05]  /*09a0*/  @!P0 EXIT ;  /* 0x000000000000894d */ /* 0x001fea0003800000 */
[----:B------:R-:W-:Y:S02]  /*09b0*/  ISETP.GE.U32.AND P0, PT, R17, 0x4, PT ;  /* 0x000000041100780c */ /* 0x000fe40003f06070 */
[----:B------:R-:W-:-:S11]  /*09c0*/  LOP3.LUT R16, R0, 0x3, RZ, 0xc0, !PT ;  /* 0x0000000300107812 */ /* 0x000fd600078ec0ff */
[----:B------:R-:W-:Y:S05]  /*09d0*/  @!P0 BRA `(.L_x_103) ;  /* 0x0000000400308947 */ /* 0x000fea0003800000 */
[----:B------:R-:W0:Y:S01]  /*09e0*/  LDCU UR6, c[0x0][0x3a8] ;  /* 0x00007500ff0677ac */ /* 0x000e220008000800 */
[----:B-1----:R-:W1:Y:S01]  /*09f0*/  LDC.64 R4, c[0x0][0x390] ;  /* 0x0000e400ff047b82 */ /* 0x002e620000000a00 */
[----:B------:R-:W-:Y:S01]  /*0a00*/  LEA R9, R3, R2, 0x5 ;  /* 0x0000000203097211 */ /* 0x000fe200078e28ff */
[----:B------:R-:W-:Y:S03]  /*0a10*/  BSSY.RECONVERGENT B0, `(.L_x_104) ;  /* 0x0000017000007945 */ /* 0x000fe60003800200 */
[C---:B---3--:R-:W-:Y:S01]  /*0a20*/  IADD3 R7, PT, PT, R9.reuse, 0x40, RZ ;  /* 0x0000004009077810 */ /* 0x048fe20007ffe0ff */
[C---:B------:R-:W-:Y:S02]  /*0a30*/  VIADD R8, R9.reuse, 0x20 ;  /* 0x0000002009087836 */ /* 0x040fe40000000000 */
[C---:B------:R-:W-:Y:S01]  /*0a40*/  VIADD R6, R9.reuse, 0x60 ;  /* 0x0000006009067836 */ /* 0x040fe20000000000 */
[----:B0-----:R-:W-:-:S02]  /*0a50*/  ISETP.GE.AND P0, PT, R9, UR6, PT ;  /* 0x0000000609007c0c */ /* 0x001fc4000bf06270 */
[----:B------:R-:W-:Y:S02]  /*0a60*/  ISETP.GE.AND P1, PT, R8, UR6, PT ;  /* 0x0000000608007c0c */ /* 0x000fe4000bf26270 */
[----:B------:R-:W-:Y:S02]  /*0a70*/  ISETP.GE.AND P2, PT, R7, UR6, PT ;  /* 0x0000000607007c0c */ /* 0x000fe4000bf46270 */
[----:B------:R-:W-:Y:S01]  /*0a80*/  ISETP.GE.AND P3, PT, R6, UR6, PT ;  /* 0x0000000606007c0c */ /* 0x000fe2000bf66270 */
[----:B-1----:R-:W-:-:S06]  /*0a90*/  IMAD.WIDE R4, R9, 0x4, R4 ;  /* 0x0000000409047825 */ /* 0x002fcc00078e0204 */
[----:B------:R-:W-:Y:S06]  /*0aa0*/  @P0 BRA `(.L_x_105) ;  /* 0x0000000000340947 */ /* 0x000fec0003800000 */
[----:B------:R-:W0:Y:S01]  /*0ab0*/  LDC.64 R10, c[0x0][0x380] ;  /* 0x0000e000ff0a7b82 */ /* 0x000e220000000a00 */
[----:B------:R-:W-:Y:S01]  /*0ac0*/  SHF.L.U32 R9, R9, 0x1, RZ ;  /* 0x0000000109097819 */ /* 0x000fe200000006ff */
[----:B------:R-:W3:Y:S06]  /*0ad0*/  LDG.E R17, desc[UR4][R4.64] ;  /* 0x0000000404117981 */ /* 0x000eec000c1e1900 */
[----:B------:R-:W1:Y:S08]  /*0ae0*/  LDC.64 R14, c[0x0][0x398] ;  /* 0x0000e600ff0e7b82 */ /* 0x000e700000000a00 */
[----:B------:R-:W5:Y:S01]  /*0af0*/  LDC.64 R12, c[0x0][0x3a0] ;  /* 0x0000e800ff0c7b82 */ /* 0x000f620000000a00 */
[----:B0-----:R-:W-:-:S05]  /*0b00*/  IMAD.WIDE R10, R9, 0x4, R10 ;  /* 0x00000004090a7825 */ /* 0x001fca00078e020a */
[----:B------:R-:W1:Y:S02]  /*0b10*/  LDG.E R9, desc[UR4][R10.64] ;  /* 0x000000040a097981 */ /* 0x000e64000c1e1900 */
[----:B-1----:R-:W-:Y:S02]  /*0b20*/  IMAD.WIDE R14, R9, 0x4, R14 ;  /* 0x00000004090e7825 */ /* 0x002fe400078e020e */
[----:B------:R-:W5:Y:S04]  /*0b30*/  LDG.E R9, desc[UR4][R10.64+0x4] ;  /* 0x000004040a097981 */ /* 0x000f68000c1e1900 */
[----:B------:R-:W3:Y:S01]  /*0b40*/  LDG.E R14, desc[UR4][R14.64] ;  /* 0x000000040e0e7981 */ /* 0x000ee2000c1e1900 */
[----:B-----5:R-:W-:-:S04]  /*0b50*/  IMAD.WIDE R12, R9, 0x4, R12 ;  /* 0x00000004090c7825 */ /* 0x020fc800078e020c */
[----:B---3--:R-:W-:-:S05]  /*0b60*/  FMUL R17, R17, R14 ;  /* 0x0000000e11117220 */ /* 0x008fca0000400000 */
[----:B------:R0:W-:Y:S02]  /*0b70*/  REDG.E.ADD.F32.FTZ.RN.STRONG.GPU desc[UR4][R12.64], R17 ;  /* 0x000000110c0079a6 */ /* 0x0001e4000c12f304 */
.L_x_105:
[----:B------:R-:W-:Y:S05]  /*0b80*/  BSYNC.RECONVERGENT B0 ;  /* 0x0000000000007941 */ /* 0x000fea0003800200 */
.L_x_104:
[----:B------:R-:W-:Y:S04]  /*0b90*/  BSSY.RECONVERGENT B0, `(.L_x_106) ;  /* 0x000000f000007945 */ /* 0x000fe80003800200 */
[----:B------:R-:W-:Y:S05]  /*0ba0*/  @P1 BRA `(.L_x_107) ;  /* 0x0000000000341947 */ /* 0x000fea0003800000 */
[----:B------:R-:W1:Y:S01]  /*0bb0*/  LDC.64 R10, c[0x0][0x380] ;  /* 0x0000e000ff0a7b82 */ /* 0x000e620000000a00 */
[----:B------:R-:W-:Y:S01]  /*0bc0*/  IMAD.SHL.U32 R9, R8, 0x2, RZ ;  /* 0x0000000208097824 */ /* 0x000fe200078e00ff */
[----:B------:R-:W3:Y:S06]  /*0bd0*/  LDG.E R14, desc[UR4][R4.64+0x80] ;  /* 0x00008004040e7981 */ /* 0x000eec000c1e1900 */
[----:B0-----:R-:W0:Y:S01]  /*0be0*/  LDC.64 R12, c[0x0][0x398] ;  /* 0x0000e600ff0c7b82 */ /* 0x001e220000000a00 */
[----:B-1----:R-:W-:-:S05]  /*0bf0*/  IMAD.WIDE R8, R9, 0x4, R10 ;  /* 0x0000000409087825 */ /* 0x002fca00078e020a */
[----:B------:R-:W0:Y:S04]  /*0c00*/  LDG.E R11, desc[UR4][R8.64] ;  /* 0x00000004080b7981 */ /* 0x000e28000c1e1900 */
[----:B------:R-:W5:Y:S01]  /*0c10*/  LDG.E R15, desc[UR4][R8.64+0x4] ;  /* 0x00000404080f7981 */ /* 0x000f62000c1e1900 */
[----:B0-----:R-:W-:Y:S02]  /*0c20*/  IMAD.WIDE R12, R11, 0x4, R12 ;  /* 0x000000040b0c7825 */ /* 0x001fe400078e020c */
[----:B------:R-:W5:Y:S04]  /*0c30*/  LDC.64 R10, c[0x0][0x3a0] ;  /* 0x0000e800ff0a7b82 */ /* 0x000f680000000a00 */
[----:B------:R-:W3:Y:S01]  /*0c40*/  LDG.E R13, desc[UR4][R12.64] ;  /* 0x000000040c0d7981 */ /* 0x000ee2000c1e1900 */
[----:B-----5:R-:W-:-:S04]  /*0c50*/  IMAD.WIDE R10, R15, 0x4, R10 ;  /* 0x000000040f0a7825 */ /* 0x020fc800078e020a */
[----:B---3--:R-:W-:-:S05]  /*0c60*/  FMUL R15, R14, R13 ;  /* 0x0000000d0e0f7220 */ /* 0x008fca0000400000 */
[----:B------:R1:W-:Y:S02]  /*0c70*/  REDG.E.ADD.F32.FTZ.RN.STRONG.GPU desc[UR4][R10.64], R15 ;  /* 0x0000000f0a0079a6 */ /* 0x0003e4000c12f304 */
.L_x_107:
[----:B------:R-:W-:Y:S05]  /*0c80*/  BSYNC.RECONVERGENT B0 ;  /* 0x0000000000007941 */ /* 0x000fea0003800200 */
.L_x_106:
[----:B------:R-:W-:Y:S04]  /*0c90*/  BSSY.RECONVERGENT B0, `(.L_x_108) ;  /* 0x000000f000007945 */ /* 0x000fe80003800200 */
[----:B------:R-:W-:Y:S05]  /*0ca0*/  @P2 BRA `(.L_x_109) ;  /* 0x0000000000342947 */ /* 0x000fea0003800000 */
[----:B------:R-:W3:Y:S01]  /*0cb0*/  LDC.64 R8, c[0x0][0x380] ;  /* 0x0000e000ff087b82 */ /* 0x000ee20000000a00 */
[----:B------:R-:W-:Y:S01]  /*0cc0*/  SHF.L.U32 R7, R7, 0x1, RZ ;  /* 0x0000000107077819 */ /* 0x000fe200000006ff */
[----:B------:R-:W5:Y:S06]  /*0cd0*/  LDG.E R14, desc[UR4][R4.64+0x100] ;  /* 0x00010004040e7981 */ /* 0x000f6c000c1e1900 */
[----:B0-----:R-:W0:Y:S08]  /*0ce0*/  LDC.64 R12, c[0x0][0x398] ;  /* 0x0000e600ff0c7b82 */ /* 0x001e300000000a00 */
[----:B-1----:R-:W1:Y:S01]  /*0cf0*/  LDC.64 R10, c[0x0][0x3a0] ;  /* 0x0000e800ff0a7b82 */ /* 0x002e620000000a00 */
[----:B---3--:R-:W-:-:S05]  /*0d00*/  IMAD.WIDE R8, R7, 0x4, R8 ;  /* 0x0000000407087825 */ /* 0x008fca00078e0208 */
[----:B------:R-:W0:Y:S02]  /*0d10*/  LDG.E R7, desc[UR4][R8.64] ;  /* 0x0000000408077981 */ /* 0x000e24000c1e1900 */
[----:B0-----:R-:W-:Y:S02]  /*0d20*/  IMAD.WIDE R12, R7, 0x4, R12 ;  /* 0x00000004070c7825 */ /* 0x001fe400078e020c */
[----:B------:R-:W1:Y:S04]  /*0d30*/  LDG.E R7, desc[UR4][R8.64+0x4] ;  /* 0x0000040408077981 */ /* 0x000e68000c1e1900 */
[----:B------:R-:W5:Y:S01]  /*0d40*/  LDG.E R13, desc[UR4][R12.64] ;  /* 0x000000040c0d7981 */ /* 0x000f62000c1e1900 */
[----:B-1----:R-:W-:-:S04]  /*0d50*/  IMAD.WIDE R10, R7, 0x4, R10 ;  /* 0x00000004070a7825 */ /* 0x002fc800078e020a */
[----:B-----5:R-:W-:-:S05]  /*0d60*/  FMUL R7, R14, R13 ;  /* 0x0000000d0e077220 */ /* 0x020fca0000400000 */
[----:B------:R3:W-:Y:S02]  /*0d70*/  REDG.E.ADD.F32.FTZ.RN.STRONG.GPU desc[UR4][R10.64], R7 ;  /* 0x000000070a0079a6 */ /* 0x0007e4000c12f304 */
.L_x_109:
[----:B------:R-:W-:Y:S05]  /*0d80*/  BSYNC.RECONVERGENT B0 ;  /* 0x0000000000007941 */ /* 0x000fea0003800200 */
.L_x_108:
[----:B------:R-:W-:Y:S04]  /*0d90*/  BSSY.RECONVERGENT B0, `(.L_x_110) ;  /* 0x000000f000007945 */ /* 0x000fe80003800200 */
[----:B------:R-:W-:Y:S05]  /*0da0*/  @P3 BRA `(.L_x_111) ;  /* 0x0000000000343947 */ /* 0x000fea0003800000 */
[----:B------:R-:W5:Y:S01]  /*0db0*/  LDC.64 R8, c[0x0][0x380] ;  /* 0x0000e000ff087b82 */ /* 0x000f620000000a00 */
[----:B---3--:R-:W-:Y:S01]  /*0dc0*/  IMAD.SHL.U32 R7, R6, 0x2, RZ ;  /* 0x0000000206077824 */ /* 0x008fe200078e00ff */
[----:B------:R-:W3:Y:S06]  /*0dd0*/  LDG.E R4, desc[UR4][R4.64+0x180] ;  /* 0x0001800404047981 */ /* 0x000eec000c1e1900 */
[----:B-1----:R-:W1:Y:S01]  /*0de0*/  LDC.64 R10, c[0x0][0x398] ;  /* 0x0000e600ff0a7b82 */ /* 0x002e620000000a00 */
[----:B-----5:R-:W-:-:S05]  /*0df0*/  IMAD.WIDE R6, R7, 0x4, R8 ;  /* 0x0000000407067825 */ /* 0x020fca00078e0208 */
[----:B------:R-:W1:Y:S04]  /*0e00*/  LDG.E R9, desc[UR4][R6.64] ;  /* 0x0000000406097981 */ /* 0x000e68000c1e1900 */
[----:B0-----:R-:W5:Y:S01]  /*0e10*/  LDG.E R13, desc[UR4][R6.64+0x4] ;  /* 0x00000404060d7981 */ /* 0x001f62000c1e1900 */
[----:B-1----:R-:W-:Y:S02]  /*0e20*/  IMAD.WIDE R10, R9, 0x4, R10 ;  /* 0x00000004090a7825 */ /* 0x002fe400078e020a */
[----:B------:R-:W5:Y:S04]  /*0e30*/  LDC.64 R8, c[0x0][0x3a0] ;  /* 0x0000e800ff087b82 */ /* 0x000f680000000a00 */
[----:B------:R-:W3:Y:S01]  /*0e40*/  LDG.E R11, desc[UR4][R10.64] ;  /* 0x000000040a0b7981 */ /* 0x000ee2000c1e1900 */
[----:B-----5:R-:W-:-:S04]  /*0e50*/  IMAD.WIDE R8, R13, 0x4, R8 ;  /* 0x000000040d087825 */ /* 0x020fc800078e0208 */
[----:B---3--:R-:W-:-:S05]  /*0e60*/  FMUL R13, R4, R11 ;  /* 0x0000000b040d7220 */ /* 0x008fca0000400000 */
[----:B------:R0:W-:Y:S02]  /*0e70*/  REDG.E.ADD.F32.FTZ.RN.STRONG.GPU desc[UR4][R8.64], R13 ;  /* 0x0000000d080079a6 */ /* 0x0001e4000c12f304 */
.L_x_111:
[----:B------:R-:W-:Y:S05]  /*0e80*/  BSYNC.RECONVERGENT B0 ;  /* 0x0000000000007941 */ /* 0x000fea0003800200 */
.L_x_110:
[----:B------:R-:W-:-:S07]  /*0e90*/  IADD3 R3, PT, PT, R3, 0x4, RZ ;  /* 0x0000000403037810 */ /* 0x000fce0007ffe0ff */
.L_x_103:
[----:B------:R-:W-:-:S13]  /*0ea0*/  ISETP.NE.AND P0, PT, R16, RZ, PT ;  /* 0x000000ff1000720c */ /* 0x000fda0003f05270 */
[----:B------:R-:W-:Y:S05]  /*0eb0*/  @!P0 EXIT ;  /* 0x000000000000894d */ /* 0x000fea0003800000 */
[----:B------:R-:W-:-:S13]  /*0ec0*/  ISETP.NE.AND P0, PT, R16, 0x1, PT ;  /* 0x000000011000780c */ /* 0x000fda0003f05270 */
[----:B------:R-:W-:Y:S05]  /*0ed0*/  @!P0 BRA `(.L_x_112) ;  /* 0x0000000000a08947 */ /* 0x000fea0003800000 */
[----:B------:R-:W5:Y:S01]  /*0ee0*/  LDCU UR6, c[0x0][0x3a8] ;  /* 0x00007500ff0677ac */ /* 0x000f620008000800 */
[----:B-1----:R-:W1:Y:S01]  /*0ef0*/  LDC.64 R4, c[0x0][0x390] ;  /* 0x0000e400ff047b82 */ /* 0x002e620000000a00 */
[----:B0-----:R-:W-:Y:S01]  /*0f00*/  IMAD R9, R3, 0x20, R2 ;  /* 0x0000002003097824 */ /* 0x001fe200078e0202 */
[----:B------:R-:W-:Y:S04]  /*0f10*/  BSSY.RECONVERGENT B0, `(.L_x_113) ;  /* 0x0000013000007945 */ /* 0x000fe80003800200 */
[C---:B------:R-:W-:Y:S02]  /*0f20*/  IADD3 R14, PT, PT, R9.reuse, 0x20, RZ ;  /* 0x00000020090e7810 */ /* 0x040fe40007ffe0ff */
[C---:B-----5:R-:W-:Y:S02]  /*0f30*/  ISETP.GE.AND P0, PT, R9.reuse, UR6, PT ;  /* 0x0000000609007c0c */ /* 0x060fe4000bf06270 */
[----:B------:R-:W-:Y:S01]  /*0f40*/  ISETP.GE.AND P1, PT, R14, UR6, PT ;  /* 0x000000060e007c0c */ /* 0x000fe2000bf26270 */
[----:B-1----:R-:W-:-:S10]  /*0f50*/  IMAD.WIDE R4, R9, 0x4, R4 ;  /* 0x0000000409047825 */ /* 0x002fd400078e0204 */
[----:B------:R-:W-:Y:S05]  /*0f60*/  @P0 BRA `(.L_x_114) ;  /* 0x0000000000340947 */ /* 0x000fea0003800000 */
[----:B---3--:R-:W0:Y:S01]  /*0f70*/  LDC.64 R6, c[0x0][0x380] ;  /* 0x0000e000ff067b82 */ /* 0x008e220000000a00 */
[----:B------:R-:W-:Y:S01]  /*0f80*/  IMAD.SHL.U32 R9, R9, 0x2, RZ ;  /* 0x0000000209097824 */ /* 0x000fe200078e00ff */
[----:B------:R-:W3:Y:S06]  /*0f90*/  LDG.E R12, desc[UR4][R4.64] ;  /* 0x00000004040c7981 */ /* 0x000eec000c1e1900 */
[----:B------:R-:W1:Y:S01]  /*0fa0*/  LDC.64 R10, c[0x0][0x398] ;  /* 0x0000e600ff0a7b82 */ /* 0x000e620000000a00 */
[----:B0-----:R-:W-:-:S05]  /*0fb0*/  IMAD.WIDE R6, R9, 0x4, R6 ;  /* 0x0000000409067825 */ /* 0x001fca00078e0206 */
[----:B------:R-:W1:Y:S04]  /*0fc0*/  LDG.E R9, desc[UR4][R6.64] ;  /* 0x0000000406097981 */ /* 0x000e68000c1e1900 */
[----:B------:R-:W5:Y:S01]  /*0fd0*/  LDG.E R13, desc[UR4][R6.64+0x4] ;  /* 0x00000404060d7981 */ /* 0x000f62000c1e1900 */
[----:B-1----:R-:W-:Y:S02]  /*0fe0*/  IMAD.WIDE R10, R9, 0x4, R10 ;  /* 0x00000004090a7825 */ /* 0x002fe400078e020a */
[----:B------:R-:W5:Y:S04]  /*0ff0*/  LDC.64 R8, c[0x0][0x3a0] ;  /* 0x0000e800ff087b82 */ /* 0x000f680000000a00 */
[----:B------:R-:W3:Y:S01]  /*1000*/  LDG.E R11, desc[UR4][R10.64] ;  /* 0x000000040a0b7981 */ /* 0x000ee2000c1e1900 */
[----:B-----5:R-:W-:-:S04]  /*1010*/  IMAD.WIDE R8, R13, 0x4, R8 ;  /* 0x000000040d087825 */ /* 0x020fc800078e0208 */
[----:B---3--:R-:W-:-:S05]  /*1020*/  FMUL R13, R12, R11 ;  /* 0x0000000b0c0d7220 */ /* 0x008fca0000400000 */
[----:B------:R0:W-:Y:S02]  /*1030*/  REDG.E.ADD.F32.FTZ.RN.STRONG.GPU desc[UR4][R8.64], R13 ;  /* 0x0000000d080079a6 */ /* 0x0001e4000c12f304 */
.L_x_114:
[----:B------:R-:W-:Y:S05]  /*1040*/  BSYNC.RECONVERGENT B0 ;  /* 0x0000000000007941 */ /* 0x000fea0003800200 */
.L_x_113:
[----:B------:R-:W-:Y:S04]  /*1050*/  BSSY.RECONVERGENT B0, `(.L_x_115) ;  /* 0x000000f000007945 */ /* 0x000fe80003800200 */
[----:B------:R-:W-:Y:S05]  /*1060*/  @P1 BRA `(.L_x_116) ;  /* 0x0000000000341947 */ /* 0x000fea0003800000 */
[----:B---3--:R-:W1:Y:S01]  /*1070*/  LDC.64 R6, c[0x0][0x380] ;  /* 0x0000e000ff067b82 */ /* 0x008e620000000a00 */
[----:B0-----:R-:W-:Y:S01]  /*1080*/  SHF.L.U32 R9, R14, 0x1, RZ ;  /* 0x000000010e097819 */ /* 0x001fe200000006ff */
[----:B------:R-:W3:Y:S06]  /*1090*/  LDG.E R4, desc[UR4][R4.64+0x80] ;  /* 0x0000800404047981 */ /* 0x000eec000c1e1900 */
[----:B------:R-:W0:Y:S01]  /*10a0*/  LDC.64 R10, c[0x0][0x398] ;  /* 0x0000e600ff0a7b82 */ /* 0x000e220000000a00 */
        /* <DEDUP_REMOVED lines=9> */
.L_x_116:
[----:B------:R-:W-:Y:S05]  /*1140*/  BSYNC.RECONVERGENT B0 ;  /* 0x0000000000007941 */ /* 0x000fea0003800200 */
.L_x_115:
[----:B------:R-:W-:-:S07]  /*1150*/  VIADD R3, R3, 0x2 ;  /* 0x0000000203037836 */ /* 0x000fce0000000000 */
.L_x_112:
[----:B------:R-:W-:-:S04]  /*1160*/  LOP3.LUT R0, R0, 0x1, RZ, 0xc0, !PT ;  /* 0x0000000100007812 */ /* 0x000fc800078ec0ff */
[----:B------:R-:W-:-:S13]  /*1170*/  ISETP.NE.U32.AND P0, PT, R0, 0x1, PT ;  /* 0x000000010000780c */ /* 0x000fda0003f05070 */
[----:B------:R-:W-:Y:S05]  /*1180*/  @P0 EXIT ;  /* 0x000000000000094d */ /* 0x000fea0003800000 */
[----:B------:R-:W5:Y:S01]  /*1190*/  LDCU UR6, c[0x0][0x3a8] ;  /* 0x00007500ff0677ac */ /* 0x000f620008000800 */
[----:B-1-3--:R-:W-:-:S04]  /*11a0*/  LEA R11, R3, R2, 0x5 ;  /* 0x00000002030b7211 */ /* 0x00afc800078e28ff */
[----:B-----5:R-:W-:-:S13]  /*11b0*/  ISETP.GE.AND P0, PT, R11, UR6, PT ;  /* 0x000000060b007c0c */ /* 0x020fda000bf06270 */
[----:B------:R-:W-:Y:S05]  /*11c0*/  @P0 EXIT ;  /* 0x000000000000094d */ /* 0x000fea0003800000 */
[----:B------:R-:W1:Y:S01]  /*11d0*/  LDC.64 R2, c[0x0][0x380] ;  /* 0x0000e000ff027b82 */ /* 0x000e620000000a00 */
[----:B------:R-:W-:-:S07]  /*11e0*/  IMAD.SHL.U32 R5, R11, 0x2, RZ ;  /* 0x000000020b057824 */ /* 0x000fce00078e00ff */
[----:B------:R-:W3:Y:S08]  /*11f0*/  LDC.64 R6, c[0x0][0x390] ;  /* 0x0000e400ff067b82 */ /* 0x000ef00000000a00 */
[----:B0-----:R-:W0:Y:S01]  /*1200*/  LDC.64 R8, c[0x0][0x398] ;  /* 0x0000e600ff087b82 */ /* 0x001e220000000a00 */
[----:B-1----:R-:W-:-:S05]  /*1210*/  IMAD.WIDE R2, R5, 0x4, R2 ;  /* 0x0000000405027825 */ /* 0x002fca00078e0202 */
[----:B------:R-:W0:Y:S01]  /*1220*/  LDG.E R5, desc[UR4][R2.64] ;  /* 0x0000000402057981 */ /* 0x000e22000c1e1900 */
[----:B---3--:R-:W-:-:S03]  /*1230*/  IMAD.WIDE R6, R11, 0x4, R6 ;  /* 0x000000040b067825 */ /* 0x008fc600078e0206 */
[----:B------:R-:W3:Y:S04]  /*1240*/  LDG.E R11, desc[UR4][R2.64+0x4] ;  /* 0x00000404020b7981 */ /* 0x000ee8000c1e1900 */
[----:B------:R-:W5:Y:S01]  /*1250*/  LDG.E R6, desc[UR4][R6.64] ;  /* 0x0000000406067981 */ /* 0x000f62000c1e1900 */
[----:B0-----:R-:W-:Y:S02]  /*1260*/  IMAD.WIDE R8, R5, 0x4, R8 ;  /* 0x0000000405087825 */ /* 0x001fe400078e0208 */
[----:B------:R-:W3:Y:S04]  /*1270*/  LDC.64 R4, c[0x0][0x3a0] ;  /* 0x0000e800ff047b82 */ /* 0x000ee80000000a00 */
[----:B------:R-:W5:Y:S01]  /*1280*/  LDG.E R9, desc[UR4][R8.64] ;  /* 0x0000000408097981 */ /* 0x000f62000c1e1900 */
[----:B---3--:R-:W-:-:S04]  /*1290*/  IMAD.WIDE R4, R11, 0x4, R4 ;  /* 0x000000040b047825 */ /* 0x008fc800078e0204 */
[----:B-----5:R-:W-:-:S05]  /*12a0*/  FMUL R11, R6, R9 ;  /* 0x00000009060b7220 */ /* 0x020fca0000400000 */
[----:B------:R-:W-:Y:S01]  /*12b0*/  REDG.E.ADD.F32.FTZ.RN.STRONG.GPU desc[UR4][R4.64], R11 ;  /* 0x0000000b040079a6 */ /* 0x000fe2000c12f304 */
[----:B------:R-:W-:Y:S05]  /*12c0*/  EXIT ;  /* 0x000000000000794d */ /* 0x000fea0003800000 */
        .weak           $__internal_2_$__cuda_sm3x_div_rn_noftz_f32_slowpath
        .type           $__internal_2_$__cuda_sm3x_div_rn_noftz_f32_slowpath,@function
        .size           $__internal_2_$__cuda_sm3x_div_rn_noftz_f32_slowpath,(.L_x_271 - $__internal_2_$__cuda_sm3x_div_rn_noftz_f32_slowpath)
$__internal_2_$__cuda_sm3x_div_rn_noftz_f32_slowpath:
[--C-:B------:R-:W-:Y:S01]  /*12d0*/  SHF.R.U32.HI R5, RZ, 0x17, R3.reuse ;  /* 0x00000017ff057819 */ /* 0x100fe20000011603 */
[----:B------:R-:W-:Y:S01]  /*12e0*/  IMAD.MOV.U32 R7, RZ, RZ, R3 ;  /* 0x000000ffff077224 */ /* 0x000fe200078e0003 */
[----:B------:R-:W-:Y:S02]  /*12f0*/  SHF.R.U32.HI R4, RZ, 0x17, R0 ;  /* 0x00000017ff047819 */ /* 0x000fe40000011600 */
[----:B------:R-:W-:Y:S02]  /*1300*/  LOP3.LUT R5, R5, 0xff, RZ, 0xc0, !PT ;  /* 0x000000ff05057812 */ /* 0x000fe400078ec0ff */
[----:B------:R-:W-:Y:S02]  /*1310*/  LOP3.LUT R4, R4, 0xff, RZ, 0xc0, !PT ;  /* 0x000000ff04047812 */ /* 0x000fe400078ec0ff */
[----:B------:R-:W-:Y:S02]  /*1320*/  IADD3 R10, PT, PT, R5, -0x1, RZ ;  /* 0xffffffff050a7810 */ /* 0x000fe40007ffe0ff */
[----:B------:R-:W-:Y:S01]  /*1330*/  MOV R6, R0 ;  /* 0x0000000000067202 */ /* 0x000fe20000000f00 */
[----:B------:R-:W-:Y:S01]  /*1340*/  VIADD R9, R4, 0xffffffff ;  /* 0xffffffff04097836 */ /* 0x000fe20000000000 */
[----:B------:R-:W-:-:S04]  /*1350*/  ISETP.GT.U32.AND P0, PT, R10, 0xfd, PT ;  /* 0x000000fd0a00780c */ /* 0x000fc80003f04070 */
[----:B------:R-:W-:-:S13]  /*1360*/  ISETP.GT.U32.OR P0, PT, R9, 0xfd, P0 ;  /* 0x000000fd0900780c */ /* 0x000fda0000704470 */
        /* <DEDUP_REMOVED lines=20> */
[----:B------:R-:W-:Y:S01]  /*14b0*/  @P0 IMAD.MOV.U32 R8, RZ, RZ, RZ ;  /* 0x000000ffff080224 */ /* 0x000fe200078e00ff */
[----:B------:R-:W-:Y:S01]  /*14c0*/  @!P0 MOV R8, 0xffffffc0 ;  /* 0xffffffc000088802 */ /* 0x000fe20000000f00 */
[----:B------:R-:W-:Y:S01]  /*14d0*/  @!P0 FFMA R6, R0, 1.84467440737095516160e+19, RZ ;  /* 0x5f80000000068823 */ /* 0x000fe200000000ff */
[----:B------:R-:W-:-:S03]  /*14e0*/  @!P1 FFMA R7, R3, 1.84467440737095516160e+19, RZ ;  /* 0x5f80000003079823 */ /* 0x000fc600000000ff */
[----:B------:R-:W-:-:S07]  /*14f0*/  @!P1 VIADD R8, R8, 0x40 ;  /* 0x0000004008089836 */ /* 0x000fce0000000000 */
.L_x_117:
[----:B------:R-:W-:Y:S01]  /*1500*/  LEA R0, R5, 0xc0800000, 0x17 ;  /* 0xc080000005007811 */ /* 0x000fe200078eb8ff */
[----:B------:R-:W-:-:S03]  /*1510*/  VIADD R4, R4, 0xffffff81 ;  /* 0xffffff8104047836 */ /* 0x000fc60000000000 */
[----:B------:R-:W-:Y:S01]  /*1520*/  IADD3 R7, PT, PT, -R0, R7, RZ ;  /* 0x0000000700077210 */ /* 0x000fe20007ffe1ff */
[C---:B------:R-:W-:Y:S01]  /*1530*/  IMAD R0, R4.reuse, -0x800000, R6 ;  /* 0xff80000004007824 */ /* 0x040fe200078e0206 */
[----:B------:R-:W-:Y:S02]  /*1540*/  IADD3 R5, PT, PT, R4, 0x7f, -R5 ;  /* 0x0000007f04057810 */ /* 0x000fe40007ffe805 */
        /* <DEDUP_REMOVED lines=11> */
[----:B------:R-:W-:-:S05]  /*1600*/  LOP3.LUT R0, R0, 0xff, RZ, 0xc0, !PT ;  /* 0x000000ff00007812 */ /* 0x000fca00078ec0ff */
[----:B------:R-:W-:-:S05]  /*1610*/  IMAD.IADD R8, R0, 0x1, R5 ;  /* 0x0000000100087824 */ /* 0x000fca00078e0205 */
        /* <DEDUP_REMOVED lines=28> */
[----:B------:R-:W-:-:S05]  /*17e0*/  LOP3.LUT R0, R0, R5, RZ, 0xc0, !PT ;  /* 0x0000000500007212 */ /* 0x000fca00078ec0ff */
[----:B------:R-:W-:-:S05]  /*17f0*/  IMAD.IADD R0, R7, 0x1, R0 ;  /* 0x0000000107007824 */ /* 0x000fca00078e0200 */
[----:B------:R-:W-:Y:S01]  /*1800*/  LOP3.LUT R3, R0, R3, RZ, 0xfc, !PT ;  /* 0x0000000300037212 */ /* 0x000fe200078efcff */
[----:B------:R-:W-:Y:S06]  /*1810*/  BRA `(.L_x_124) ;  /* 0x0000000000347947 */ /* 0x000fec0003800000 */
.L_x_123:
[----:B------:R-:W-:-:S04]  /*1820*/  LOP3.LUT R3, R3, 0x80000000, RZ, 0xc0, !PT ;  /* 0x8000000003037812 */ /* 0x000fc800078ec0ff */
[----:B------:R-:W-:Y:S01]  /*1830*/  LOP3.LUT R3, R3, 0x7f800000, RZ, 0xfc, !PT ;  /* 0x7f80000003037812 */ /* 0x000fe200078efcff */
[----:B------:R-:W-:Y:S06]  /*1840*/  BRA `(.L_x_124) ;  /* 0x0000000000287947 */ /* 0x000fec0003800000 */
.L_x_122:
[----:B------:R-:W-:Y:S01]  /*1850*/  LEA R3, R5, R3, 0x17 ;  /* 0x0000000305037211 */ /* 0x000fe200078eb8ff */
[----:B------:R-:W-:Y:S06]  /*1860*/  BRA `(.L_x_124) ;  /* 0x0000000000207947 */ /* 0x000fec0003800000 */
.L_x_121:
[----:B------:R-:W-:-:S04]  /*1870*/  LOP3.LUT R3, R7, 0x80000000, R6, 0x48, !PT ;  /* 0x8000000007037812 */ /* 0x000fc800078e4806 */
[----:B------:R-:W-:Y:S01]  /*1880*/  LOP3.LUT R3, R3, 0x7f800000, RZ, 0xfc, !PT ;  /* 0x7f80000003037812 */ /* 0x000fe200078efcff */
[----:B------:R-:W-:Y:S06]  /*1890*/  BRA `(.L_x_124) ;  /* 0x0000000000147947 */ /* 0x000fec0003800000 */
.L_x_120:
[----:B------:R-:W-:Y:S01]  /*18a0*/  LOP3.LUT R3, R7, 0x80000000, R6, 0x48, !PT ;  /* 0x8000000007037812 */ /* 0x000fe200078e4806 */
[----:B------:R-:W-:Y:S06]  /*18b0*/  BRA `(.L_x_124) ;  /* 0x00000000000c7947 */ /* 0x000fec0003800000 */
.L_x_119:
[----:B------:R-:W0:Y:S01]  /*18c0*/  MUFU.RSQ R3, -QNAN ;  /* 0xffc0000000037908 */ /* 0x000e220000001400 */
[----:B------:R-:W-:Y:S05]  /*18d0*/  BRA `(.L_x_124) ;  /* 0x0000000000047947 */ /* 0x000fea0003800000 */
.L_x_118:
[----:B------:R-:W-:-:S07]  /*18e0*/  FADD.FTZ R3, R0, R3 ;  /* 0x0000000300037221 */ /* 0x000fce0000010000 */
.L_x_124:
[----:B0-----:R-:W-:Y:S02]  /*18f0*/  IMAD.MOV.U32 R0, RZ, RZ, R3 ;  /* 0x000000ffff007224 */ /* 0x001fe400078e0003 */
[----:B------:R-:W-:-:S04]  /*1900*/  HFMA2 R3, -RZ, RZ, 0, 0 ;  /* 0x00000000ff037431 */ /* 0x000fc800000001ff */
[----:B------:R-:W-:Y:S05]  /*1910*/  RET.REL.NODEC R2 `(_Z7spmv_ccPKiS0_PKfS2_Pfi) ;  /* 0xffffffe402b87950 */ /* 0x000fea0003c3ffff */
.L_x_125:
        /* <DEDUP_REMOVED lines=14> */
.L_x_271:


//--------------------- .text._Z7spmv_ciPKiS0_PKfS2_Pfi --------------------------
	.section	.text._Z7spmv_ciPKiS0_PKfS2_Pfi,"ax",@progbits
	.align	128
        .global         _Z7spmv_ciPKiS0_PKfS2_Pfi
        .type           _Z7spmv_ciPKiS0_PKfS2_Pfi,@function
        .size           _Z7spmv_ciPKiS0_PKfS2_Pfi,(.L_x_272 - _Z7spmv_ciPKiS0_PKfS2_Pfi)
        .other          _Z7spmv_ciPKiS0_PKfS2_Pfi,@"STO_CUDA_ENTRY STV_DEFAULT"
_Z7spmv_ciPKiS0_PKfS2_Pfi:
.text._Z7spmv_ciPKiS0_PKfS2_Pfi:
        /* <DEDUP_REMOVED lines=16> */
[----:B------:R-:W-:Y:S05]  /*0100*/  CALL.REL.NOINC `($__internal_3_$__cuda_sm3x_div_rn_noftz_f32_slowpath) ;  /* 0x0000001000b07944 */ /* 0x000fea0003c00000 */
[----:B------:R-:W-:-:S07]  /*0110*/  MOV R2, R0 ;  /* 0x0000000000027202 */ /* 0x000fce0000000f00 */
.L_x_126:
        /* <DEDUP_REMOVED lines=24> */
.L_x_144:
        /* <DEDUP_REMOVED lines=16> */
[----:B----4-:R-:W-:Y:S01]  /*03a0*/  IMAD.WIDE R16, R21, 0x4, R10 ;  /* 0x0000000415107825 */ /* 0x010fe200078e020a */
[----:B------:R-:W-:-:S02]  /*03b0*/  ISETP.GE.AND P5, PT, R19, UR6, PT ;  /* 0x0000000613007c0c */ /* 0x000fc4000bfa6270 */
[----:B------:R-:W-:Y:S01]  /*03c0*/  P2R R26, PR, RZ, 0x1 ;  /* 0x00000001ff1a7803 */ /* 0x000fe20000000000 */
[----:B0-----:R-:W-:Y:S01]  /*03d0*/  IMAD.WIDE R18, R21, 0x4, R14 ;  /* 0x0000000415127825 */ /* 0x001fe200078e020e */
[----:B------:R-:W-:-:S03]  /*03e0*/  ISETP.GE.AND P0, PT, R22, UR6, PT ;  /* 0x0000000616007c0c */ /* 0x000fc6000bf06270 */
[----:B------:R-:W-:Y:S01]  /*03f0*/  IMAD.WIDE R20, R21, 0x4, R12 ;  /* 0x0000000415147825 */ /* 0x000fe200078e020c */
        /* <DEDUP_REMOVED lines=9> */
.L_x_129:
[----:B------:R-:W-:Y:S05]  /*0490*/  BSYNC.RECONVERGENT B0 ;  /* 0x0000000000007941 */ /* 0x000fea0003800200 */
.L_x_128:
        /* <DEDUP_REMOVED lines=11> */
.L_x_131:
[----:B------:R-:W-:Y:S05]  /*0550*/  BSYNC.RECONVERGENT B0 ;  /* 0x0000000000007941 */ /* 0x000fea0003800200 */
.L_x_130:
        /* <DEDUP_REMOVED lines=11> */
.L_x_133:
[----:B------:R-:W-:Y:S05]  /*0610*/  BSYNC.RECONVERGENT B0 ;  /* 0x0000000000007941 */ /* 0x000fea0003800200 */
.L_x_132:
        /* <DEDUP_REMOVED lines=10> */
.L_x_135:
[----:B------:R-:W-:Y:S05]  /*06c0*/  BSYNC.RECONVERGENT B0 ;  /* 0x0000000000007941 */ /* 0x000fea0003800200 */
.L_x_134:
        /* <DEDUP_REMOVED lines=10> */
.L_x_137:
[----:B------:R-:W-:Y:S05]  /*0770*/  BSYNC.RECONVERGENT B0 ;  /* 0x0000000000007941 */ /* 0x000fea0003800200 */
.L_x_136:
        /* <DEDUP_REMOVED lines=10> */
.L_x_139:
[----:B------:R-:W-:Y:S05]  /*0820*/  BSYNC.RECONVERGENT B0 ;  /* 0x0000000000007941 */ /* 0x000fea0003800200 */
.L_x_138:
        /* <DEDUP_REMOVED lines=10> */
.L_x_141:
[----:B------:R-:W-:Y:S05]  /*08d0*/  BSYNC.RECONVERGENT B0 ;  /* 0x0000000000007941 */ /* 0x000fea0003800200 */
.L_x_140:
        /* <DEDUP_REMOVED lines=10> */
.L_x_143:
[----:B------:R-:W-:Y:S05]  /*0980*/  BSYNC.RECONVERGENT B0 ;  /* 0x0000000000007941 */ /* 0x000fea0003800200 */
.L_x_142:
[----:B------:R-:W-:Y:S05]  /*0990*/  @P6 BRA `(.L_x_144) ;  /* 0xfffffff800406947 */ /* 0x000fea000383ffff */
.L_x_127:
        /* <DEDUP_REMOVED lines=32> */
.L_x_147:
[----:B------:R-:W-:Y:S05]  /*0ba0*/  BSYNC.RECONVERGENT B0 ;  /* 0x0000000000007941 */ /* 0x000fea0003800200 */
.L_x_146:
        /* <DEDUP_REMOVED lines=18> */
.L_x_149:
[----:B------:R-:W-:Y:S05]  /*0cd0*/  BSYNC.RECONVERGENT B0 ;  /* 0x0000000000007941 */ /* 0x000fea0003800200 */
.L_x_148:
        /* <DEDUP_REMOVED lines=18> */
.L_x_151:
[----:B------:R-:W-:Y:S05]  /*0e00*/  BSYNC.RECONVERGENT B0 ;  /* 0x0000000000007941 */ /* 0x000fea0003800200 */
.L_x_150:
        /* <DEDUP_REMOVED lines=18> */
.L_x_153:
[----:B------:R-:W-:Y:S05]  /*0f30*/  BSYNC.RECONVERGENT B0 ;  /* 0x0000000000007941 */ /* 0x000fea0003800200 */
.L_x_152:
[----:B------:R-:W-:-:S07]  /*0f40*/  VIADD R3, R3, 0x4 ;  /* 0x0000000403037836 */ /* 0x000fce0000000000 */
.L_x_145:
        /* <DEDUP_REMOVED lines=27> */
.L_x_156:
[----:B------:R-:W-:Y:S05]  /*1100*/  BSYNC.RECONVERGENT B0 ;  /* 0x0000000000007941 */ /* 0x000fea0003800200 */
.L_x_155:
        /* <DEDUP_REMOVED lines=18> */
.L_x_158:
[----:B------:R-:W-:Y:S05]  /*1230*/  BSYNC.RECONVERGENT B0 ;  /* 0x0000000000007941 */ /* 0x000fea0003800200 */
.L_x_157:
[----:B------:R-:W-:-:S07]  /*1240*/  VIADD R3, R3, 0x2 ;  /* 0x0000000203037836 */ /* 0x000fce0000000000 */
.L_x_154:
        /* <DEDUP_REMOVED lines=24> */
        .weak           $__internal_3_$__cuda_sm3x_div_rn_noftz_f32_slowpath
        .type           $__internal_3_$__cuda_sm3x_div_rn_noftz_f32_slowpath,@function
        .size           $__internal_3_$__cuda_sm3x_div_rn_noftz_f32_slowpath,(.L_x_272 - $__internal_3_$__cuda_sm3x_div_rn_noftz_f32_slowpath)
$__internal_3_$__cuda_sm3x_div_rn_noftz_f32_slowpath:
        /* <DEDUP_REMOVED lines=35> */
.L_x_159:
        /* <DEDUP_REMOVED lines=50> */
.L_x_165:
[----:B------:R-:W-:-:S04]  /*1920*/  LOP3.LUT R3, R3, 0x80000000, RZ, 0xc0, !PT ;  /* 0x8000000003037812 */ /* 0x000fc800078ec0ff */
[----:B------:R-:W-:Y:S01]  /*1930*/  LOP3.LUT R3, R3, 0x7f800000, RZ, 0xfc, !PT ;  /* 0x7f80000003037812 */ /* 0x000fe200078efcff */
[----:B------:R-:W-:Y:S06]  /*1940*/  BRA `(.L_x_166) ;  /* 0x0000000000287947 */ /* 0x000fec0003800000 */
.L_x_164:
[----:B------:R-:W-:Y:S01]  /*1950*/  IMAD R3, R5, 0x800000, R3 ;  /* 0x0080000005037824 */ /* 0x000fe200078e0203 */
[----:B------:R-:W-:Y:S06]  /*1960*/  BRA `(.L_x_166) ;  /* 0x0000000000207947 */ /* 0x000fec0003800000 */
.L_x_163:
[----:B------:R-:W-:-:S04]  /*1970*/  LOP3.LUT R3, R7, 0x80000000, R6, 0x48, !PT ;  /* 0x8000000007037812 */ /* 0x000fc800078e4806 */
[----:B------:R-:W-:Y:S01]  /*1980*/  LOP3.LUT R3, R3, 0x7f800000, RZ, 0xfc, !PT ;  /* 0x7f80000003037812 */ /* 0x000fe200078efcff */
[----:B------:R-:W-:Y:S06]  /*1990*/  BRA `(.L_x_166) ;  /* 0x0000000000147947 */ /* 0x000fec0003800000 */
.L_x_162:
[----:B------:R-:W-:Y:S01]  /*19a0*/  LOP3.LUT R3, R7, 0x80000000, R6, 0x48, !PT ;  /* 0x8000000007037812 */ /* 0x000fe200078e4806 */
[----:B------:R-:W-:Y:S06]  /*19b0*/  BRA `(.L_x_166) ;  /* 0x00000000000c7947 */ /* 0x000fec0003800000 */
.L_x_161:
[----:B------:R-:W0:Y:S01]  /*19c0*/  MUFU.RSQ R3, -QNAN ;  /* 0xffc0000000037908 */ /* 0x000e220000001400 */
[----:B------:R-:W-:Y:S05]  /*19d0*/  BRA `(.L_x_166) ;  /* 0x0000000000047947 */ /* 0x000fea0003800000 */
.L_x_160:
[----:B------:R-:W-:-:S07]  /*19e0*/  FADD.FTZ R3, R0, R3 ;  /* 0x0000000300037221 */ /* 0x000fce0000010000 */
.L_x_166:
[----:B0-----:R-:W-:Y:S01]  /*19f0*/  MOV R0, R3 ;  /* 0x0000000300007202 */ /* 0x001fe20000000f00 */
[----:B------:R-:W-:-:S04]  /*1a00*/  HFMA2 R3, -RZ, RZ, 0, 0 ;  /* 0x00000000ff037431 */ /* 0x000fc800000001ff */
[----:B------:R-:W-:Y:S05]  /*1a10*/  RET.REL.NODEC R2 `(_Z7spmv_ciPKiS0_PKfS2_Pfi) ;  /* 0xffffffe402787950 */ /* 0x000fea0003c3ffff */
.L_x_167:
        /* <DEDUP_REMOVED lines=14> */
.L_x_272:


//--------------------- .text._Z6spmv_cPKiS0_PKfS2_Pfi --------------------------
	.section	.text._Z6spmv_cPKiS0_PKfS2_Pfi,"ax",@progbits
	.align	128
        .global         _Z6spmv_cPKiS0_PKfS2_Pfi
        .type           _Z6spmv_cPKiS0_PKfS2_Pfi,@function
        .size           _Z6spmv_cPKiS0_PKfS2_Pfi,(.L_x_273 - _Z6spmv_cPKiS0_PKfS2_Pfi)
        .other          _Z6spmv_cPKiS0_PKfS2_Pfi,@"STO_CUDA_ENTRY STV_DEFAULT"
_Z6spmv_cPKiS0_PKfS2_Pfi:
.text._Z6spmv_cPKiS0_PKfS2_Pfi:
        /* <DEDUP_REMOVED lines=16> */
[----:B------:R-:W-:Y:S05]  /*0100*/  CALL.REL.NOINC `($__internal_4_$__cuda_sm3x_div_rn_noftz_f32_slowpath) ;  /* 0x0000001000b07944 */ /* 0x000fea0003c00000 */
[----:B------:R-:W-:-:S07]  /*0110*/  MOV R2, R0 ;  /* 0x0000000000027202 */ /* 0x000fce0000000f00 */
.L_x_168:
        /* <DEDUP_REMOVED lines=24> */
.L_x_186:
        /* <DEDUP_REMOVED lines=31> */
.L_x_171:
[----:B------:R-:W-:Y:S05]  /*0490*/  BSYNC.RECONVERGENT B0 ;  /* 0x0000000000007941 */ /* 0x000fea0003800200 */
.L_x_170:
        /* <DEDUP_REMOVED lines=11> */
.L_x_173:
[----:B------:R-:W-:Y:S05]  /*0550*/  BSYNC.RECONVERGENT B0 ;  /* 0x0000000000007941 */ /* 0x000fea0003800200 */
.L_x_172:
        /* <DEDUP_REMOVED lines=11> */
.L_x_175:
[----:B------:R-:W-:Y:S05]  /*0610*/  BSYNC.RECONVERGENT B0 ;  /* 0x0000000000007941 */ /* 0x000fea0003800200 */
.L_x_174:
        /* <DEDUP_REMOVED lines=10> */
.L_x_177:
[----:B------:R-:W-:Y:S05]  /*06c0*/  BSYNC.RECONVERGENT B0 ;  /* 0x0000000000007941 */ /* 0x000fea0003800200 */
.L_x_176:
        /* <DEDUP_REMOVED lines=10> */
.L_x_179:
[----:B------:R-:W-:Y:S05]  /*0770*/  BSYNC.RECONVERGENT B0 ;  /* 0x0000000000007941 */ /* 0x000fea0003800200 */
.L_x_178:
        /* <DEDUP_REMOVED lines=10> */
.L_x_181:
[----:B------:R-:W-:Y:S05]  /*0820*/  BSYNC.RECONVERGENT B0 ;  /* 0x0000000000007941 */ /* 0x000fea0003800200 */
.L_x_180:
        /* <DEDUP_REMOVED lines=10> */
.L_x_183:
[----:B------:R-:W-:Y:S05]  /*08d0*/  BSYNC.RECONVERGENT B0 ;  /* 0x0000000000007941 */ /* 0x000fea0003800200 */
.L_x_182:
        /* <DEDUP_REMOVED lines=10> */
.L_x_185:
[----:B------:R-:W-:Y:S05]  /*0980*/  BSYNC.RECONVERGENT B0 ;  /* 0x0000000000007941 */ /* 0x000fea0003800200 */
.L_x_184:
[----:B------:R-:W-:Y:S05]  /*0990*/  @P6 BRA `(.L_x_186) ;  /* 0xfffffff800406947 */ /* 0x000fea000383ffff */
.L_x_169:
        /* <DEDUP_REMOVED lines=32> */
.L_x_189:
[----:B------:R-:W-:Y:S05]  /*0ba0*/  BSYNC.RECONVERGENT B0 ;  /* 0x0000000000007941 */ /* 0x000fea0003800200 */
.L_x_188:
        /* <DEDUP_REMOVED lines=18> */
.L_x_191:
[----:B------:R-:W-:Y:S05]  /*0cd0*/  BSYNC.RECONVERGENT B0 ;  /* 0x0000000000007941 */ /* 0x000fea0003800200 */
.L_x_190:
        /* <DEDUP_REMOVED lines=18> */
.L_x_193:
[----:B------:R-:W-:Y:S05]  /*0e00*/  BSYNC.RECONVERGENT B0 ;  /* 0x0000000000007941 */ /* 0x000fea0003800200 */
.L_x_192:
        /* <DEDUP_REMOVED lines=18> */
.L_x_195:
[----:B------:R-:W-:Y:S05]  /*0f30*/  BSYNC.RECONVERGENT B0 ;  /* 0x0000000000007941 */ /* 0x000fea0003800200 */
.L_x_194:
[----:B------:R-:W-:-:S07]  /*0f40*/  VIADD R3, R3, 0x4 ;  /* 0x0000000403037836 */ /* 0x000fce0000000000 */
.L_x_187:
        /* <DEDUP_REMOVED lines=27> */
.L_x_198:
[----:B------:R-:W-:Y:S05]  /*1100*/  BSYNC.RECONVERGENT B0 ;  /* 0x0000000000007941 */ /* 0x000fea0003800200 */
.L_x_197:
        /* <DEDUP_REMOVED lines=18> */
.L_x_200:
[----:B------:R-:W-:Y:S05]  /*1230*/  BSYNC.RECONVERGENT B0 ;  /* 0x0000000000007941 */ /* 0x000fea0003800200 */
.L_x_199:
[----:B------:R-:W-:-:S07]  /*1240*/  VIADD R3, R3, 0x2 ;  /* 0x0000000203037836 */ /* 0x000fce0000000000 */
.L_x_196:
        /* <DEDUP_REMOVED lines=24> */
        .weak           $__internal_4_$__cuda_sm3x_div_rn_noftz_f32_slowpath
        .type           $__internal_4_$__cuda_sm3x_div_rn_noftz_f32_slowpath,@function
        .size           $__internal_4_$__cuda_sm3x_div_rn_noftz_f32_slowpath,(.L_x_273 - $__internal_4_$__cuda_sm3x_div_rn_noftz_f32_slowpath)
$__internal_4_$__cuda_sm3x_div_rn_noftz_f32_slowpath:
        /* <DEDUP_REMOVED lines=35> */
.L_x_201:
        /* <DEDUP_REMOVED lines=50> */
.L_x_207:
[----:B------:R-:W-:-:S04]  /*1920*/  LOP3.LUT R3, R3, 0x80000000, RZ, 0xc0, !PT ;  /* 0x8000000003037812 */ /* 0x000fc800078ec0ff */
[----:B------:R-:W-:Y:S01]  /*1930*/  LOP3.LUT R3, R3, 0x7f800000, RZ, 0xfc, !PT ;  /* 0x7f80000003037812 */ /* 0x000fe200078efcff */
[----:B------:R-:W-:Y:S06]  /*1940*/  BRA `(.L_x_208) ;  /* 0x0000000000287947 */ /* 0x000fec0003800000 */
.L_x_206:
[----:B------:R-:W-:Y:S01]  /*1950*/  IMAD R3, R5, 0x800000, R3 ;  /* 0x0080000005037824 */ /* 0x000fe200078e0203 */
[----:B------:R-:W-:Y:S06]  /*1960*/  BRA `(.L_x_208) ;  /* 0x0000000000207947 */ /* 0x000fec0003800000 */
.L_x_205:
[----:B------:R-:W-:-:S04]  /*1970*/  LOP3.LUT R3, R7, 0x80000000, R6, 0x48, !PT ;  /* 0x8000000007037812 */ /* 0x000fc800078e4806 */
[----:B------:R-:W-:Y:S01]  /*1980*/  LOP3.LUT R3, R3, 0x7f800000, RZ, 0xfc, !PT ;  /* 0x7f80000003037812 */ /* 0x000fe200078efcff */
[----:B------:R-:W-:Y:S06]  /*1990*/  BRA `(.L_x_208) ;  /* 0x0000000000147947 */ /* 0x000fec0003800000 */
.L_x_204:
[----:B------:R-:W-:Y:S01]  /*19a0*/  LOP3.LUT R3, R7, 0x80000000, R6, 0x48, !PT ;  /* 0x8000000007037812 */ /* 0x000fe200078e4806 */
[----:B------:R-:W-:Y:S06]  /*19b0*/  BRA `(.L_x_208) ;  /* 0x00000000000c7947 */ /* 0x000fec0003800000 */
.L_x_203:
[----:B------:R-:W0:Y:S01]  /*19c0*/  MUFU.RSQ R3, -QNAN ;  /* 0xffc0000000037908 */ /* 0x000e220000001400 */
[----:B------:R-:W-:Y:S05]  /*19d0*/  BRA `(.L_x_208) ;  /* 0x0000000000047947 */ /* 0x000fea0003800000 */
.L_x_202:
[----:B------:R-:W-:-:S07]  /*19e0*/  FADD.FTZ R3, R0, R3 ;  /* 0x0000000300037221 */ /* 0x000fce0000010000 */
.L_x_208:
[----:B0-----:R-:W-:Y:S01]  /*19f0*/  MOV R0, R3 ;  /* 0x0000000300007202 */ /* 0x001fe20000000f00 */
[----:B------:R-:W-:-:S04]  /*1a00*/  HFMA2 R3, -RZ, RZ, 0, 0 ;  /* 0x00000000ff037431 */ /* 0x000fc800000001ff */
[----:B------:R-:W-:Y:S05]  /*1a10*/  RET.REL.NODEC R2 `(_Z6spmv_cPKiS0_PKfS2_Pfi) ;  /* 0xffffffe402787950 */ /* 0x000fea0003c3ffff */
.L_x_209:
        /* <DEDUP_REMOVED lines=14> */
.L_x_273:


//--------------------- .text._Z6spmv_bPKiS0_PKfS2_Pfi --------------------------
	.section	.text._Z6spmv_bPKiS0_PKfS2_Pfi,"ax",@progbits
	.align	128
        .global         _Z6spmv_bPKiS0_PKfS2_Pfi
        .type           _Z6spmv_bPKiS0_PKfS2_Pfi,@function
        .size           _Z6spmv_bPKiS0_PKfS2_Pfi,(.L_x_274 - _Z6spmv_bPKiS0_PKfS2_Pfi)
        .other          _Z6spmv_bPKiS0_PKfS2_Pfi,@"STO_CUDA_ENTRY STV_DEFAULT"
_Z6spmv_bPKiS0_PKfS2_Pfi:
.text._Z6spmv_bPKiS0_PKfS2_Pfi:
[----:B------:R-:W-:Y:S01]  /*0000*/  LDC R1, c[0x0][0x37c] ;  /* 0x0000df00ff017b82 */ /* 0x000fe20000000800 */
[----:B------:R-:W0:Y:S01]  /*0010*/  LDCU UR4, c[0x0][0x370] ;  /* 0x00006e00ff0477ac */ /* 0x000e220008000800 */
[----:B------:R-:W0:Y:S01]  /*0020*/  LDCU UR5, c[0x0][0x360] ;  /* 0x00006c00ff0577ac */ /* 0x000e220008000800 */
[----:B------:R-:W1:Y:S01]  /*0030*/  LDCU UR6, c[0x0][0x3a8] ;  /* 0x00007500ff0677ac */ /* 0x000e620008000800 */
[----:B0-----:R-:W-:Y:S01]  /*0040*/  UIMAD UR4, UR4, UR5, URZ ;  /* 0x00000005040472a4 */ /* 0x001fe2000f8e02ff */
[----:B-1----:R-:W-:-:S05]  /*0050*/  I2FP.F32.S32 R0, UR6 ;  /* 0x0000000600007c45 */ /* 0x002fca0008201400 */
[----:B------:R-:W-:-:S04]  /*0060*/  I2FP.F32.S32 R3, UR4 ;  /* 0x0000000400037c45 */ /* 0x000fc80008201400 */
[----:B------:R-:W0:Y:S08]  /*0070*/  MUFU.RCP R2, R3 ;  /* 0x0000000300027308 */ /* 0x000e300000001000 */
[----:B------:R-:W1:Y:S01]  /*0080*/  FCHK P0, R0, R3 ;  /* 0x0000000300007302 */ /* 0x000e620000000000 */
[----:B0-----:R-:W-:-:S04]  /*0090*/  FFMA R5, -R3, R2, 1 ;  /* 0x3f80000003057423 */ /* 0x001fc80000000102 */
[----:B------:R-:W-:-:S04]  /*00a0*/  FFMA R5, R2, R5, R2 ;  /* 0x0000000502057223 */ /* 0x000fc80000000002 */
[----:B------:R-:W-:-:S04]  /*00b0*/  FFMA R2, R0, R5, RZ ;  /* 0x0000000500027223 */ /* 0x000fc800000000ff */
[----:B------:R-:W-:-:S04]  /*00c0*/  FFMA R4, -R3, R2, R0 ;  /* 0x0000000203047223 */ /* 0x000fc80000000100 */
[----:B------:R-:W-:Y:S01]  /*00d0*/  FFMA R2, R5, R4, R2 ;  /* 0x0000000405027223 */ /* 0x000fe20000000002 */
[----:B-1----:R-:W-:Y:S06]  /*00e0*/  @!P0 BRA `(.L_x_210) ;  /* 0x00000000000c8947 */ /* 0x002fec0003800000 */
[----:B------:R-:W-:-:S07]  /*00f0*/  MOV R2, 0x110 ;  /* 0x0000011000027802 */ /* 0x000fce0000000f00 */
[----:B------:R-:W-:Y:S05]  /*0100*/  CALL.REL.NOINC `($__internal_5_$__cuda_sm3x_div_rn_noftz_f32_slowpath) ;  /* 0x00000000008c7944 */ /* 0x000fea0003c00000 */
[----:B------:R-:W-:-:S07]  /*0110*/  IMAD.MOV.U32 R2, RZ, RZ, R0 ;  /* 0x000000ffff027224 */ /* 0x000fce00078e0000 */
.L_x_210:
[----:B------:R-:W0:Y:S01]  /*0120*/  F2I.CEIL.NTZ R2, R2 ;  /* 0x0000000200027305 */ /* 0x000e22000020b100 */
[----:B------:R-:W1:Y:S01]  /*0130*/  S2R R0, SR_CTAID.X ;  /* 0x0000000000007919 */ /* 0x000e620000002500 */
[----:B------:R-:W1:Y:S01]  /*0140*/  S2R R3, SR_TID.X ;  /* 0x0000000000037919 */ /* 0x000e620000002100 */
[----:B0-----:R-:W-:-:S05]  /*0150*/  IMAD R13, R2, UR4, RZ ;  /* 0x00000004020d7c24 */ /* 0x001fca000f8e02ff */
[----:B------:R-:W-:Y:S01]  /*0160*/  ISETP.GE.AND P0, PT, R13, 0x1, PT ;  /* 0x000000010d00780c */ /* 0x000fe20003f06270 */
[----:B-1----:R-:W-:-:S12]  /*0170*/  IMAD R0, R0, UR5, R3 ;  /* 0x0000000500007c24 */ /* 0x002fd8000f8e0203 */
[----:B------:R-:W-:Y:S05]  /*0180*/  @!P0 EXIT ;  /* 0x000000000000894d */ /* 0x000fea0003800000 */
[----:B------:R-:W0:Y:S01]  /*0190*/  LDC.64 R2, c[0x0][0x3a0] ;  /* 0x0000e800ff027b82 */ /* 0x000e220000000a00 */
[----:B------:R-:W-:Y:S01]  /*01a0*/  IMAD.IADD R25, R13, 0x1, R0 ;  /* 0x000000010d197824 */ /* 0x000fe200078e0200 */
[----:B------:R-:W1:Y:S01]  /*01b0*/  LDCU.64 UR6, c[0x0][0x358] ;  /* 0x00006b00ff0677ac */ /* 0x000e620008000a00 */
[----:B------:R-:W2:Y:S05]  /*01c0*/  LDCU UR5, c[0x0][0x3a8] ;  /* 0x00007500ff0577ac */ /* 0x000eaa0008000800 */
[----:B------:R-:W3:Y:S08]  /*01d0*/  LDC.64 R4, c[0x0][0x380] ;  /* 0x0000e000ff047b82 */ /* 0x000ef00000000a00 */
[----:B------:R-:W4:Y:S08]  /*01e0*/  LDC.64 R6, c[0x0][0x388] ;  /* 0x0000e200ff067b82 */ /* 0x000f300000000a00 */
[----:B------:R-:W0:Y:S08]  /*01f0*/  LDC.64 R8, c[0x0][0x390] ;  /* 0x0000e400ff087b82 */ /* 0x000e300000000a00 */
[----:B-12---:R-:W0:Y:S02]  /*0200*/  LDC.64 R10, c[0x0][0x398] ;  /* 0x0000e600ff0a7b82 */ /* 0x006e240000000a00 */
.L_x_213:
[----:B------:R-:W-:Y:S01]  /*0210*/  ISETP.GE.AND P0, PT, R0, UR5, PT ;  /* 0x0000000500007c0c */ /* 0x000fe2000bf06270 */
[----:B------:R-:W-:-:S12]  /*0220*/  BSSY.RECONVERGENT B0, `(.L_x_211) ;  /* 0x000000d000007945 */ /* 0x000fd80003800200 */
[----:B-1----:R-:W-:Y:S05]  /*0230*/  @P0 BRA `(.L_x_212) ;  /* 0x00000000002c0947 */ /* 0x002fea0003800000 */
[----:B---3--:R-:W-:-:S06]  /*0240*/  IMAD.WIDE R18, R0, 0x4, R4 ;  /* 0x0000000400127825 */ /* 0x008fcc00078e0204 */
[----:B------:R-:W2:Y:S01]  /*0250*/  LDG.E R19, desc[UR6][R18.64] ;  /* 0x0000000612137981 */ /* 0x000ea2000c1e1900 */
[----:B0-----:R-:W-:-:S04]  /*0260*/  IMAD.WIDE R16, R0, 0x4, R8 ;  /* 0x0000000400107825 */ /* 0x001fc800078e0208 */
[----:B----4-:R-:W-:Y:S02]  /*0270*/  IMAD.WIDE R12, R0, 0x4, R6 ;  /* 0x00000004000c7825 */ /* 0x010fe400078e0206 */
[----:B------:R-:W3:Y:S04]  /*0280*/  LDG.E R16, desc[UR6][R16.64] ;  /* 0x0000000610107981 */ /* 0x000ee8000c1e1900 */
[----:B------:R-:W4:Y:S01]  /*0290*/  LDG.E R13, desc[UR6][R12.64] ;  /* 0x000000060c0d7981 */ /* 0x000f22000c1e1900 */
[----:B--2---:R-:W-:-:S06]  /*02a0*/  IMAD.WIDE R20, R19, 0x4, R10 ;  /* 0x0000000413147825 */ /* 0x004fcc00078e020a */
[----:B------:R-:W3:Y:S01]  /*02b0*/  LDG.E R21, desc[UR6][R20.64] ;  /* 0x0000000614157981 */ /* 0x000ee2000c1e1900 */
[----:B----4-:R-:W-:-:S04]  /*02c0*/  IMAD.WIDE R14, R13, 0x4, R2 ;  /* 0x000000040d0e7825 */ /* 0x010fc800078e0202 */
[----:B---3--:R-:W-:-:S05]  /*02d0*/  FMUL R23, R16, R21 ;  /* 0x0000001510177220 */ /* 0x008fca0000400000 */
[----:B------:R1:W-:Y:S02]  /*02e0*/  REDG.E.ADD.F32.FTZ.RN.STRONG.GPU desc[UR6][R14.64], R23 ;  /* 0x000000170e0079a6 */ /* 0x0003e4000c12f306 */
.L_x_212:
[----:B------:R-:W-:Y:S05]  /*02f0*/  BSYNC.RECONVERGENT B0 ;  /* 0x0000000000007941 */ /* 0x000fea0003800200 */
.L_x_211:
[----:B------:R-:W-:-:S05]  /*0300*/  VIADD R0, R0, UR4 ;  /* 0x0000000400007c36 */ /* 0x000fca0008000000 */
[----:B------:R-:W-:-:S13]  /*0310*/  ISETP.GE.AND P0, PT, R0, R25, PT ;  /* 0x000000190000720c */ /* 0x000fda0003f06270 */
[----:B------:R-:W-:Y:S05]  /*0320*/  @!P0 BRA `(.L_x_213) ;  /* 0xfffffffc00b88947 */ /* 0x000fea000383ffff */
[----:B------:R-:W-:Y:S05]  /*0330*/  EXIT ;  /* 0x000000000000794d */ /* 0x000fea0003800000 */
        .weak           $__internal_5_$__cuda_sm3x_div_rn_noftz_f32_slowpath
        .type           $__internal_5_$__cuda_sm3x_div_rn_noftz_f32_slowpath,@function
        .size           $__internal_5_$__cuda_sm3x_div_rn_noftz_f32_slowpath,(.L_x_274 - $__internal_5_$__cuda_sm3x_div_rn_noftz_f32_slowpath)
$__internal_5_$__cuda_sm3x_div_rn_noftz_f32_slowpath:
[--C-:B------:R-:W-:Y:S01]  /*0340*/  SHF.R.U32.HI R5, RZ, 0x17, R3.reuse ;  /* 0x00000017ff057819 */ /* 0x100fe20000011603 */
[--C-:B------:R-:W-:Y:S01]  /*0350*/  IMAD.MOV.U32 R6, RZ, RZ, R0.reuse ;  /* 0x000000ffff067224 */ /* 0x100fe200078e0000 */
[----:B------:R-:W-:Y:S01]  /*0360*/  SHF.R.U32.HI R4, RZ, 0x17, R0 ;  /* 0x00000017ff047819 */ /* 0x000fe20000011600 */
[----:B------:R-:W-:Y:S01]  /*0370*/  IMAD.MOV.U32 R7, RZ, RZ, R3 ;  /* 0x000000ffff077224 */ /* 0x000fe200078e0003 */
[----:B------:R-:W-:Y:S02]  /*0380*/  LOP3.LUT R5, R5, 0xff, RZ, 0xc0, !PT ;  /* 0x000000ff05057812 */ /* 0x000fe400078ec0ff */
[----:B------:R-:W-:-:S03]  /*0390*/  LOP3.LUT R4, R4, 0xff, RZ, 0xc0, !PT ;  /* 0x000000ff04047812 */ /* 0x000fc600078ec0ff */
[----:B------:R-:W-:Y:S02]  /*03a0*/  VIADD R10, R5, 0xffffffff ;  /* 0xffffffff050a7836 */ /* 0x000fe40000000000 */
[----:B------:R-:W-:-:S03]  /*03b0*/  VIADD R9, R4, 0xffffffff ;  /* 0xffffffff04097836 */ /* 0x000fc60000000000 */
[----:B------:R-:W-:-:S04]  /*03c0*/  ISETP.GT.U32.AND P0, PT, R10, 0xfd, PT ;  /* 0x000000fd0a00780c */ /* 0x000fc80003f04070 */
        /* <DEDUP_REMOVED lines=21> */
[----:B------:R-:W-:Y:S02]  /*0520*/  @P0 IMAD.MOV.U32 R8, RZ, RZ, RZ ;  /* 0x000000ffff080224 */ /* 0x000fe400078e00ff */
[----:B------:R-:W-:Y:S01]  /*0530*/  @!P0 FFMA R6, R0, 1.84467440737095516160e+19, RZ ;  /* 0x5f80000000068823 */ /* 0x000fe200000000ff */
[----:B------:R-:W-:Y:S02]  /*0540*/  @!P0 IMAD.MOV.U32 R8, RZ, RZ, -0x40 ;  /* 0xffffffc0ff088424 */ /* 0x000fe400078e00ff */
[----:B------:R-:W-:Y:S02]  /*0550*/  @!P1 FFMA R7, R3, 1.84467440737095516160e+19, RZ ;  /* 0x5f80000003079823 */ /* 0x000fe400000000ff */
[----:B------:R-:W-:-:S07]  /*0560*/  @!P1 VIADD R8, R8, 0x40 ;  /* 0x0000004008089836 */ /* 0x000fce0000000000 */
.L_x_214:
[----:B------:R-:W-:Y:S01]  /*0570*/  LEA R0, R5, 0xc0800000, 0x17 ;  /* 0xc080000005007811 */ /* 0x000fe200078eb8ff */
[----:B------:R-:W-:-:S04]  /*0580*/  VIADD R4, R4, 0xffffff81 ;  /* 0xffffff8104047836 */ /* 0x000fc80000000000 */
[----:B------:R-:W-:Y:S01]  /*0590*/  IMAD.IADD R7, R7, 0x1, -R0 ;  /* 0x0000000107077824 */ /* 0x000fe200078e0a00 */
[C---:B------:R-:W-:Y:S01]  /*05a0*/  IADD3 R5, PT, PT, R4.reuse, 0x7f, -R5 ;  /* 0x0000007f04057810 */ /* 0x040fe20007ffe805 */
[----:B------:R-:W-:Y:S02]  /*05b0*/  IMAD R0, R4, -0x800000, R6 ;  /* 0xff80000004007824 */ /* 0x000fe400078e0206 */
[----:B------:R-:W0:Y:S01]  /*05c0*/  MUFU.RCP R3, R7 ;  /* 0x0000000700037308 */ /* 0x000e220000001000 */
[----:B------:R-:W-:Y:S01]  /*05d0*/  FADD.FTZ R9, -R7, -RZ ;  /* 0x800000ff07097221 */ /* 0x000fe20000010100 */
[----:B------:R-:W-:-:S03]  /*05e0*/  IMAD.IADD R5, R5, 0x1, R8 ;  /* 0x0000000105057824 */ /* 0x000fc600078e0208 */
        /* <DEDUP_REMOVED lines=9> */
[----:B------:R-:W-:-:S04]  /*0680*/  IMAD.IADD R8, R0, 0x1, R5 ;  /* 0x0000000100087824 */ /* 0x000fc800078e0205 */
[----:B------:R-:W-:-:S05]  /*0690*/  VIADD R0, R8, 0xffffffff ;  /* 0xffffffff08007836 */ /* 0x000fca0000000000 */
        /* <DEDUP_REMOVED lines=15> */
[----:B------:R-:W-:Y:S01]  /*0790*/  IMAD.MOV R6, RZ, RZ, -R8 ;  /* 0x000000ffff067224 */ /* 0x000fe200078e0a08 */
[----:B------:R-:W-:Y:S02]  /*07a0*/  ISETP.NE.AND P1, PT, R8, RZ, PT ;  /* 0x000000ff0800720c */ /* 0x000fe40003f25270 */
[----:B------:R-:W-:-:S02]  /*07b0*/  LOP3.LUT R4, R4, 0x800000, RZ, 0xfc, !PT ;  /* 0x0080000004047812 */ /* 0x000fc400078efcff */
[----:B------:R-:W-:Y:S02]  /*07c0*/  FSETP.NEU.FTZ.AND P0, PT, R0, R5, PT ;  /* 0x000000050000720b */ /* 0x000fe40003f1d000 */
[----:B------:R-:W-:Y:S02]  /*07d0*/  SHF.L.U32 R7, R4, R7, RZ ;  /* 0x0000000704077219 */ /* 0x000fe400000006ff */
[----:B------:R-:W-:Y:S02]  /*07e0*/  SEL R5, R6, RZ, P2 ;  /* 0x000000ff06057207 */ /* 0x000fe40001000000 */
[----:B------:R-:W-:Y:S02]  /*07f0*/  ISETP.NE.AND P1, PT, R7, RZ, P1 ;  /* 0x000000ff0700720c */ /* 0x000fe40000f25270 */
[----:B------:R-:W-:Y:S02]  /*0800*/  SHF.R.U32.HI R5, RZ, R5, R4 ;  /* 0x00000005ff057219 */ /* 0x000fe40000011604 */
[----:B------:R-:W-:-:S02]  /*0810*/  PLOP3.LUT P0, PT, P0, P1, PT, 0xf8, 0x8f ;  /* 0x00000000008f781c */ /* 0x000fc40000703f70 */
[----:B------:R-:W-:Y:S02]  /*0820*/  SHF.R.U32.HI R7, RZ, 0x1, R5 ;  /* 0x00000001ff077819 */ /* 0x000fe40000011605 */
[----:B------:R-:W-:-:S04]  /*0830*/  SEL R0, RZ, 0x1, !P0 ;  /* 0x00000001ff007807 */ /* 0x000fc80004000000 */
[----:B------:R-:W-:-:S04]  /*0840*/  LOP3.LUT R0, R0, 0x1, R7, 0xf8, !PT ;  /* 0x0000000100007812 */ /* 0x000fc800078ef807 */
[----:B------:R-:W-:-:S05]  /*0850*/  LOP3.LUT R0, R0, R5, RZ, 0xc0, !PT ;  /* 0x0000000500007212 */ /* 0x000fca00078ec0ff */
[----:B------:R-:W-:-:S05]  /*0860*/  IMAD.IADD R0, R7, 0x1, R0 ;  /* 0x0000000107007824 */ /* 0x000fca00078e0200 */
[----:B------:R-:W-:Y:S01]  /*0870*/  LOP3.LUT R3, R0, R3, RZ, 0xfc, !PT ;  /* 0x0000000300037212 */ /* 0x000fe200078efcff */
[----:B------:R-:W-:Y:S06]  /*0880*/  BRA `(.L_x_221) ;  /* 0x0000000000347947 */ /* 0x000fec0003800000 */
.L_x_220:
[----:B------:R-:W-:-:S04]  /*0890*/  LOP3.LUT R3, R3, 0x80000000, RZ, 0xc0, !PT ;  /* 0x8000000003037812 */ /* 0x000fc800078ec0ff */
[----:B------:R-:W-:Y:S01]  /*08a0*/  LOP3.LUT R3, R3, 0x7f800000, RZ, 0xfc, !PT ;  /* 0x7f80000003037812 */ /* 0x000fe200078efcff */
[----:B------:R-:W-:Y:S06]  /*08b0*/  BRA `(.L_x_221) ;  /* 0x0000000000287947 */ /* 0x000fec0003800000 */
.L_x_219:
[----:B------:R-:W-:Y:S01]  /*08c0*/  IMAD R3, R5, 0x800000, R3 ;  /* 0x0080000005037824 */ /* 0x000fe200078e0203 */
[----:B------:R-:W-:Y:S06]  /*08d0*/  BRA `(.L_x_221) ;  /* 0x0000000000207947 */ /* 0x000fec0003800000 */
.L_x_218:
[----:B------:R-:W-:-:S04]  /*08e0*/  LOP3.LUT R3, R7, 0x80000000, R6, 0x48, !PT ;  /* 0x8000000007037812 */ /* 0x000fc800078e4806 */
[----:B------:R-:W-:Y:S01]  /*08f0*/  LOP3.LUT R3, R3, 0x7f800000, RZ, 0xfc, !PT ;  /* 0x7f80000003037812 */ /* 0x000fe200078efcff */
[----:B------:R-:W-:Y:S06]  /*0900*/  BRA `(.L_x_221) ;  /* 0x0000000000147947 */ /* 0x000fec0003800000 */
.L_x_217:
[----:B------:R-:W-:Y:S01]  /*0910*/  LOP3.LUT R3, R7, 0x80000000, R6, 0x48, !PT ;  /* 0x8000000007037812 */ /* 0x000fe200078e4806 */
[----:B------:R-:W-:Y:S06]  /*0920*/  BRA `(.L_x_221) ;  /* 0x00000000000c7947 */ /* 0x000fec0003800000 */
.L_x_216:
[----:B------:R-:W0:Y:S01]  /*0930*/  MUFU.RSQ R3, -QNAN ;  /* 0xffc0000000037908 */ /* 0x000e220000001400 */
[----:B------:R-:W-:Y:S05]  /*0940*/  BRA `(.L_x_221) ;  /* 0x0000000000047947 */ /* 0x000fea0003800000 */
.L_x_215:
[----:B------:R-:W-:-:S07]  /*0950*/  FADD.FTZ R3, R0, R3 ;  /* 0x0000000300037221 */ /* 0x000fce0000010000 */
.L_x_221:
[----:B0-----:R-:W-:Y:S02]  /*0960*/  IMAD.MOV.U32 R0, RZ, RZ, R3 ;  /* 0x000000ffff007224 */ /* 0x001fe400078e0003 */
[----:B------:R-:W-:-:S04]  /*0970*/  IMAD.MOV.U32 R3, RZ, RZ, 0x0 ;  /* 0x00000000ff037424 */ /* 0x000fc800078e00ff */
[----:B------:R-:W-:Y:S05]  /*0980*/  RET.REL.NODEC R2 `(_Z6spmv_bPKiS0_PKfS2_Pfi) ;  /* 0xfffffff4029c7950 */ /* 0x000fea0003c3ffff */
.L_x_222:
        /* <DEDUP_REMOVED lines=15> */
.L_x_274:


//--------------------- .text._Z6spmv_aPKiS0_PKfS2_Pfi --------------------------
	.section	.text._Z6spmv_aPKiS0_PKfS2_Pfi,"ax",@progbits
	.align	128
        .global         _Z6spmv_aPKiS0_PKfS2_Pfi
        .type           _Z6spmv_aPKiS0_PKfS2_Pfi,@function
        .size           _Z6spmv_aPKiS0_PKfS2_Pfi,(.L_x_275 - _Z6spmv_aPKiS0_PKfS2_Pfi)
        .other          _Z6spmv_aPKiS0_PKfS2_Pfi,@"STO_CUDA_ENTRY STV_DEFAULT"
_Z6spmv_aPKiS0_PKfS2_Pfi:
.text._Z6spmv_aPKiS0_PKfS2_Pfi:
        /* <DEDUP_REMOVED lines=16> */
[----:B------:R-:W-:Y:S05]  /*0100*/  CALL.REL.NOINC `($__internal_6_$__cuda_sm3x_div_rn_noftz_f32_slowpath) ;  /* 0x0000001000c47944 */ /* 0x000fea0003c00000 */
[----:B------:R-:W-:-:S07]  /*0110*/  MOV R2, R0 ;  /* 0x0000000000027202 */ /* 0x000fce0000000f00 */
.L_x_223:
[----:B------:R-:W0:Y:S01]  /*0120*/  S2R R3, SR_CTAID.X ;  /* 0x0000000000037919 */ /* 0x000e220000002500 */
[----:B------:R-:W1:Y:S01]  /*0130*/  F2I.CEIL.NTZ R2, R2 ;  /* 0x0000000200027305 */ /* 0x000e62000020b100 */
[----:B------:R-:W0:Y:S01]  /*0140*/  S2R R0, SR_TID.X ;  /* 0x0000000000007919 */ /* 0x000e220000002100 */
[----:B-1----:R-:W-:Y:S01]  /*0150*/  ISETP.GE.AND P0, PT, R2, 0x1, PT ;  /* 0x000000010200780c */ /* 0x002fe20003f06270 */
[----:B0-----:R-:W-:-:S12]  /*0160*/  IMAD R3, R3, UR5, R0 ;  /* 0x0000000503037c24 */ /* 0x001fd8000f8e0200 */
[----:B------:R-:W-:Y:S05]  /*0170*/  @!P0 EXIT ;  /* 0x000000000000894d */ /* 0x000fea0003800000 */
[----:B------:R-:W-:Y:S01]  /*0180*/  IMAD R3, R2, R3, RZ ;  /* 0x0000000302037224 */ /* 0x000fe200078e02ff */
[----:B------:R-:W0:Y:S01]  /*0190*/  LDCU.64 UR4, c[0x0][0x358] ;  /* 0x00006b00ff0477ac */ /* 0x000e220008000a00 */
[----:B------:R-:W-:Y:S02]  /*01a0*/  BSSY.RECONVERGENT B1, `(.L_x_224) ;  /* 0x0000084000017945 */ /* 0x000fe40003800200 */
[----:B------:R-:W-:-:S05]  /*01b0*/  VIADD R0, R3, 0x1 ;  /* 0x0000000103007836 */ /* 0x000fca0000000000 */
[----:B------:R-:W-:-:S04]  /*01c0*/  VIADDMNMX R0, R3, R2, R0, !PT ;  /* 0x0000000203007246 */ /* 0x000fc80007800100 */
[----:B------:R-:W-:Y:S01]  /*01d0*/  IADD3 R2, PT, PT, R3, -R0, RZ ;  /* 0x8000000003027210 */ /* 0x000fe20007ffe0ff */
[----:B------:R-:W-:-:S03]  /*01e0*/  IMAD.IADD R0, R0, 0x1, -R3 ;  /* 0x0000000100007824 */ /* 0x000fc600078e0a03 */
[----:B------:R-:W-:Y:S02]  /*01f0*/  ISETP.GT.U32.AND P0, PT, R2, -0x8, PT ;  /* 0xfffffff80200780c */ /* 0x000fe40003f04070 */
[----:B------:R-:W-:-:S11]  /*0200*/  LOP3.LUT R5, R0, 0x7, RZ, 0xc0, !PT ;  /* 0x0000000700057812 */ /* 0x000fd600078ec0ff */
[----:B0-----:R-:W-:Y:S05]  /*0210*/  @P0 BRA `(.L_x_225) ;  /* 0x0000000400f00947 */ /* 0x001fea0003800000 */
[----:B------:R-:W0:Y:S01]  /*0220*/  LDC R2, c[0x0][0x3a8] ;  /* 0x0000ea00ff027b82 */ /* 0x000e220000000800 */
[----:B------:R-:W-:Y:S01]  /*0230*/  LOP3.LUT R4, R0, 0xfffffff8, RZ, 0xc0, !PT ;  /* 0xfffffff800047812 */ /* 0x000fe200078ec0ff */
[----:B------:R-:W-:Y:S01]  /*0240*/  BSSY.RECONVERGENT B0, `(.L_x_226) ;  /* 0x0000078000007945 */ /* 0x000fe20003800200 */
[----:B------:R-:W-:-:S03]  /*0250*/  IADD3 R3, PT, PT, R3, 0x3, RZ ;  /* 0x0000000303037810 */ /* 0x000fc60007ffe0ff */
[----:B------:R-:W-:Y:S02]  /*0260*/  IMAD.MOV R4, RZ, RZ, -R4 ;  /* 0x000000ffff047224 */ /* 0x000fe400078e0a04 */
[----:B------:R-:W1:Y:S08]  /*0270*/  LDC.64 R6, c[0x0][0x3a0] ;  /* 0x0000e800ff067b82 */ /* 0x000e700000000a00 */
[----:B------:R-:W2:Y:S08]  /*0280*/  LDC.64 R8, c[0x0][0x398] ;  /* 0x0000e600ff087b82 */ /* 0x000eb00000000a00 */
[----:B------:R-:W3:Y:S08]  /*0290*/  LDC.64 R10, c[0x0][0x380] ;  /* 0x0000e000ff0a7b82 */ /* 0x000ef00000000a00 */
[----:B------:R-:W4:Y:S08]  /*02a0*/  LDC.64 R12, c[0x0][0x388] ;  /* 0x0000e200ff0c7b82 */ /* 0x000f300000000a00 */
[----:B------:R-:W0:Y:S02]  /*02b0*/  LDC.64 R14, c[0x0][0x390] ;  /* 0x0000e400ff0e7b82 */ /* 0x000e240000000a00 */
.L_x_243:
[C---:B------:R-:W-:Y:S01]  /*02c0*/  IADD3 R21, PT, PT, R3.reuse, 0x1, RZ ;  /* 0x0000000103157810 */ /* 0x040fe20007ffe0ff */
[C---:B------:R-:W-:Y:S01]  /*02d0*/  VIADD R19, R3.reuse, 0xffffffff ;  /* 0xffffffff03137836 */ /* 0x040fe20000000000 */
[C---:B------:R-:W-:Y:S01]  /*02e0*/  IADD3 R17, PT, PT, R3.reuse, -0x2, RZ ;  /* 0xfffffffe03117810 */ /* 0x040fe20007ffe0ff */
[----:B------:R-:W-:Y:S01]  /*02f0*/  VIADD R23, R3, 0x4 ;  /* 0x0000000403177836 */ /* 0x000fe20000000000 */
[-C--:B0-----:R-:W-:Y:S01]  /*0300*/  ISETP.GE.AND P2, PT, R21, R2.reuse, PT ;  /* 0x000000021500720c */ /* 0x081fe20003f46270 */
[----:B------:R-:W-:Y:S01]  /*0310*/  BSSY.RECONVERGENT B2, `(.L_x_227) ;  /* 0x0000019000027945 */ /* 0x000fe20003800200 */
[----:B------:R-:W-:Y:S02]  /*0320*/  IADD3 R21, PT, PT, R3, -0x3, RZ ;  /* 0xfffffffd03157810 */ /* 0x000fe40007ffe0ff */
[-C--:B------:R-:W-:Y:S01]  /*0330*/  ISETP.GE.AND P1, PT, R17, R2.reuse, PT ;  /* 0x000000021100720c */ /* 0x080fe20003f26270 */
[----:B------:R-:W-:Y:S01]  /*0340*/  VIADD R17, R3, 0x2 ;  /* 0x0000000203117836 */ /* 0x000fe20000000000 */
[----:B------:R-:W-:-:S02]  /*0350*/  ISETP.GE.AND P6, PT, R21, R2, PT ;  /* 0x000000021500720c */ /* 0x000fc40003fc6270 */
[-C--:B------:R-:W-:Y:S02]  /*0360*/  ISETP.GE.AND P0, PT, R19, R2.reuse, PT ;  /* 0x000000021300720c */ /* 0x080fe40003f06270 */
[----:B------:R-:W-:Y:S02]  /*0370*/  IADD3 R19, PT, PT, R3, 0x3, RZ ;  /* 0x0000000303137810 */ /* 0x000fe40007ffe0ff */
[-C--:B------:R-:W-:Y:S01]  /*0380*/  ISETP.GE.AND P3, PT, R17, R2.reuse, PT ;  /* 0x000000021100720c */ /* 0x080fe20003f66270 */
[----:B----4-:R-:W-:Y:S01]  /*0390*/  IMAD.WIDE R16, R21, 0x4, R12 ;  /* 0x0000000415107825 */ /* 0x010fe200078e020c */
[-C--:B------:R-:W-:Y:S02]  /*03a0*/  ISETP.GE.AND P4, PT, R19, R2.reuse, PT ;  /* 0x000000021300720c */ /* 0x080fe40003f86270 */
[----:B------:R-:W-:Y:S01]  /*03b0*/  P2R R26, PR, RZ, 0x1 ;  /* 0x00000001ff1a7803 */ /* 0x000fe20000000000 */
[----:B------:R-:W-:Y:S01]  /*03c0*/  IMAD.WIDE R18, R21, 0x4, R14 ;  /* 0x0000000415127825 */ /* 0x000fe200078e020e */
[----:B------:R-:W-:-:S02]  /*03d0*/  ISETP.GE.AND P5, PT, R23, R2, PT ;  /* 0x000000021700720c */ /* 0x000fc40003fa6270 */
[----:B------:R-:W-:Y:S01]  /*03e0*/  IADD3 R4, PT, PT, R4, 0x8, RZ ;  /* 0x0000000804047810 */ /* 0x000fe20007ffe0ff */
[----:B---3--:R-:W-:Y:S01]  /*03f0*/  IMAD.WIDE R20, R21, 0x4, R10 ;  /* 0x0000000415147825 */ /* 0x008fe200078e020a */
[----:B------:R-:W-:Y:S01]  /*0400*/  ISETP.GE.AND P0, PT, R3, R2, PT ;  /* 0x000000020300720c */ /* 0x000fe20003f06270 */
[----:B------:R-:W-:-:S12]  /*0410*/  @P6 BRA `(.L_x_228) ;  /* 0x0000000000206947 */ /* 0x000fd80003800000 */
[----:B------:R-:W2:Y:S04]  /*0420*/  LDG.E R23, desc[UR4][R20.64] ;  /* 0x0000000414177981 */ /* 0x000ea8000c1e1900 */
[----:B------:R-:W3:Y:S04]  /*0430*/  LDG.E R24, desc[UR4][R18.64] ;  /* 0x0000000412187981 */ /* 0x000ee8000c1e1900 */
[----:B------:R-:W1:Y:S01]  /*0440*/  LDG.E R25, desc[UR4][R16.64] ;  /* 0x0000000410197981 */ /* 0x000e62000c1e1900 */
[----:B--2---:R-:W-:-:S06]  /*0450*/  IMAD.WIDE R22, R23, 0x4, R8 ;  /* 0x0000000417167825 */ /* 0x004fcc00078e0208 */
[----:B------:R-:W3:Y:S02]  /*0460*/  LDG.E R23, desc[UR4][R22.64] ;  /* 0x0000000416177981 */ /* 0x000ee4000c1e1900 */
[----:B---3--:R-:W-:Y:S01]  /*0470*/  FMUL R27, R24, R23 ;  /* 0x00000017181b7220 */ /* 0x008fe20000400000 */
[----:B-1----:R-:W-:-:S05]  /*0480*/  IMAD.WIDE R24, R25, 0x4, R6 ;  /* 0x0000000419187825 */ /* 0x002fca00078e0206 */
[----:B------:R0:W-:Y:S02]  /*0490*/  REDG.E.ADD.F32.FTZ.RN.STRONG.GPU desc[UR4][R24.64], R27 ;  /* 0x0000001b180079a6 */ /* 0x0001e4000c12f304 */
.L_x_228:
[----:B------:R-:W-:Y:S05]  /*04a0*/  BSYNC.RECONVERGENT B2 ;  /* 0x0000000000027941 */ /* 0x000fea0003800200 */
.L_x_227:
[----:B------:R-:W-:Y:S01]  /*04b0*/  BSSY.RECONVERGENT B2, `(.L_x_229) ;  /* 0x000000b000027945 */ /* 0x000fe20003800200 */
[----:B------:R-:W-:-:S03]  /*04c0*/  ISETP.NE.AND P6, PT, R4, RZ, PT ;  /* 0x000000ff0400720c */ /* 0x000fc60003fc5270 */
[----:B------:R-:W-:Y:S10]  /*04d0*/  @P1 BRA `(.L_x_230) ;  /* 0x0000000000201947 */ /* 0x000ff40003800000 */
[----:B------:R-:W2:Y:S04]  /*04e0*/  LDG.E R23, desc[UR4][R20.64+0x4] ;  /* 0x0000040414177981 */ /* 0x000ea8000c1e1900 */
[----:B0-----:R-:W3:Y:S04]  /*04f0*/  LDG.E R24, desc[UR4][R18.64+0x4] ;  /* 0x0000040412187981 */ /* 0x001ee8000c1e1900 */
[----:B------:R-:W1:Y:S01]  /*0500*/  LDG.E R25, desc[UR4][R16.64+0x4] ;  /* 0x0000040410197981 */ /* 0x000e62000c1e1900 */
[----:B--2---:R-:W-:-:S06]  /*0510*/  IMAD.WIDE R22, R23, 0x4, R8 ;  /* 0x0000000417167825 */ /* 0x004fcc00078e0208 */
[----:B------:R-:W3:Y:S02]  /*0520*/  LDG.E R23, desc[UR4][R22.64] ;  /* 0x0000000416177981 */ /* 0x000ee4000c1e1900 */
[----:B---3--:R-:W-:Y:S01]  /*0530*/  FMUL R27, R24, R23 ;  /* 0x00000017181b7220 */ /* 0x008fe20000400000 */
[----:B-1----:R-:W-:-:S05]  /*0540*/  IMAD.WIDE R24, R25, 0x4, R6 ;  /* 0x0000000419187825 */ /* 0x002fca00078e0206 */
[----:B------:R3:W-:Y:S02]  /*0550*/  REDG.E.ADD.F32.FTZ.RN.STRONG.GPU desc[UR4][R24.64], R27 ;  /* 0x0000001b180079a6 */ /* 0x0007e4000c12f304 */
.L_x_230:
[----:B------:R-:W-:Y:S05]  /*0560*/  BSYNC.RECONVERGENT B2 ;  /* 0x0000000000027941 */ /* 0x000fea0003800200 */
.L_x_229:
[----:B------:R-:W-:Y:S01]  /*0570*/  ISETP.NE.AND P1, PT, R26, RZ, PT ;  /* 0x000000ff1a00720c */ /* 0x000fe20003f25270 */
[----:B------:R-:W-:-:S12]  /*0580*/  BSSY.RECONVERGENT B2, `(.L_x_231) ;  /* 0x000000a000027945 */ /* 0x000fd80003800200 */
[----:B------:R-:W-:Y:S05]  /*0590*/  @P1 BRA `(.L_x_232) ;  /* 0x0000000000201947 */ /* 0x000fea0003800000 */
[----:B------:R-:W2:Y:S04]  /*05a0*/  LDG.E R23, desc[UR4][R20.64+0x8] ;  /* 0x0000080414177981 */ /* 0x000ea8000c1e1900 */
[----:B0--3--:R-:W3:Y:S04]  /*05b0*/  LDG.E R24, desc[UR4][R18.64+0x8] ;  /* 0x0000080412187981 */ /* 0x009ee8000c1e1900 */
[----:B------:R-:W1:Y:S01]  /*05c0*/  LDG.E R25, desc[UR4][R16.64+0x8] ;  /* 0x0000080410197981 */ /* 0x000e62000c1e1900 */
[----:B--2---:R-:W-:-:S06]  /*05d0*/  IMAD.WIDE R22, R23, 0x4, R8 ;  /* 0x0000000417167825 */ /* 0x004fcc00078e0208 */
[----:B------:R-:W3:Y:S02]  /*05e0*/  LDG.E R23, desc[UR4][R22.64] ;  /* 0x0000000416177981 */ /* 0x000ee4000c1e1900 */
[----:B---3--:R-:W-:Y:S01]  /*05f0*/  FMUL R27, R24, R23 ;  /* 0x00000017181b7220 */ /* 0x008fe20000400000 */
[----:B-1----:R-:W-:-:S05]  /*0600*/  IMAD.WIDE R24, R25, 0x4, R6 ;  /* 0x0000000419187825 */ /* 0x002fca00078e0206 */
[----:B------:R4:W-:Y:S02]  /*0610*/  REDG.E.ADD.F32.FTZ.RN.STRONG.GPU desc[UR4][R24.64], R27 ;  /* 0x0000001b180079a6 */ /* 0x0009e4000c12f304 */
.L_x_232:
[----:B------:R-:W-:Y:S05]  /*0620*/  BSYNC.RECONVERGENT B2 ;  /* 0x0000000000027941 */ /* 0x000fea0003800200 */
.L_x_231:
[----:B------:R-:W-:Y:S04]  /*0630*/  BSSY.RECONVERGENT B2, `(.L_x_233) ;  /* 0x000000a000027945 */ /* 0x000fe80003800200 */
[----:B------:R-:W-:Y:S05]  /*0640*/  @P0 BRA `(.L_x_234) ;  /* 0x0000000000200947 */ /* 0x000fea0003800000 */
[----:B------:R-:W2:Y:S04]  /*0650*/  LDG.E R23, desc[UR4][R20.64+0xc] ;  /* 0x00000c0414177981 */ /* 0x000ea8000c1e1900 */
[----:B0--34-:R-:W3:Y:S04]  /*0660*/  LDG.E R24, desc[UR4][R18.64+0xc] ;  /* 0x00000c0412187981 */ /* 0x019ee8000c1e1900 */
[----:B------:R-:W1:Y:S01]  /*0670*/  LDG.E R25, desc[UR4][R16.64+0xc] ;  /* 0x00000c0410197981 */ /* 0x000e62000c1e1900 */
[----:B--2---:R-:W-:-:S06]  /*0680*/  IMAD.WIDE R22, R23, 0x4, R8 ;  /* 0x0000000417167825 */ /* 0x004fcc00078e0208 */
[----:B------:R-:W3:Y:S02]  /*0690*/  LDG.E R23, desc[UR4][R22.64] ;  /* 0x0000000416177981 */ /* 0x000ee4000c1e1900 */
[----:B---3--:R-:W-:Y:S01]  /*06a0*/  FMUL R27, R24, R23 ;  /* 0x00000017181b7220 */ /* 0x008fe20000400000 */
[----:B-1----:R-:W-:-:S05]  /*06b0*/  IMAD.WIDE R24, R25, 0x4, R6 ;  /* 0x0000000419187825 */ /* 0x002fca00078e0206 */
[----:B------:R0:W-:Y:S02]  /*06c0*/  REDG.E.ADD.F32.FTZ.RN.STRONG.GPU desc[UR4][R24.64], R27 ;  /* 0x0000001b180079a6 */ /* 0x0001e4000c12f304 */
.L_x_234:
[----:B------:R-:W-:Y:S05]  /*06d0*/  BSYNC.RECONVERGENT B2 ;  /* 0x0000000000027941 */ /* 0x000fea0003800200 */
.L_x_233:
        /* <DEDUP_REMOVED lines=10> */
.L_x_236:
[----:B------:R-:W-:Y:S05]  /*0780*/  BSYNC.RECONVERGENT B2 ;  /* 0x0000000000027941 */ /* 0x000fea0003800200 */
.L_x_235:
        /* <DEDUP_REMOVED lines=10> */
.L_x_238:
[----:B------:R-:W-:Y:S05]  /*0830*/  BSYNC.RECONVERGENT B2 ;  /* 0x0000000000027941 */ /* 0x000fea0003800200 */
.L_x_237:
        /* <DEDUP_REMOVED lines=10> */
.L_x_240:
[----:B------:R-:W-:Y:S05]  /*08e0*/  BSYNC.RECONVERGENT B2 ;  /* 0x0000000000027941 */ /* 0x000fea0003800200 */
.L_x_239:
[----:B------:R-:W-:Y:S04]  /*08f0*/  BSSY.RECONVERGENT B2, `(.L_x_241) ;  /* 0x000000a000027945 */ /* 0x000fe80003800200 */
[----:B------:R-:W-:Y:S05]  /*0900*/  @P5 BRA `(.L_x_242) ;  /* 0x0000000000205947 */ /* 0x000fea0003800000 */
[----:B------:R-:W2:Y:S04]  /*0910*/  LDG.E R23, desc[UR4][R20.64+0x1c] ;  /* 0x00001c0414177981 */ /* 0x000ea8000c1e1900 */
[----:B0--34-:R-:W1:Y:S04]  /*0920*/  LDG.E R25, desc[UR4][R16.64+0x1c] ;  /* 0x00001c0410197981 */ /* 0x019e68000c1e1900 */
[----:B------:R-:W3:Y:S01]  /*0930*/  LDG.E R18, desc[UR4][R18.64+0x1c] ;  /* 0x00001c0412127981 */ /* 0x000ee2000c1e1900 */
[----:B--2---:R-:W-:-:S06]  /*0940*/  IMAD.WIDE R22, R23, 0x4, R8 ;  /* 0x0000000417167825 */ /* 0x004fcc00078e0208 */
[----:B------:R-:W3:Y:S01]  /*0950*/  LDG.E R23, desc[UR4][R22.64] ;  /* 0x0000000416177981 */ /* 0x000ee2000c1e1900 */
[----:B-1----:R-:W-:-:S04]  /*0960*/  IMAD.WIDE R24, R25, 0x4, R6 ;  /* 0x0000000419187825 */ /* 0x002fc800078e0206 */
[----:B---3--:R-:W-:-:S05]  /*0970*/  FMUL R27, R18, R23 ;  /* 0x00000017121b7220 */ /* 0x008fca0000400000 */
[----:B------:R0:W-:Y:S02]  /*0980*/  REDG.E.ADD.F32.FTZ.RN.STRONG.GPU desc[UR4][R24.64], R27 ;  /* 0x0000001b180079a6 */ /* 0x0001e4000c12f304 */
.L_x_242:
[----:B------:R-:W-:Y:S05]  /*0990*/  BSYNC.RECONVERGENT B2 ;  /* 0x0000000000027941 */ /* 0x000fea0003800200 */
.L_x_241:
[----:B------:R-:W-:Y:S01]  /*09a0*/  VIADD R3, R3, 0x8 ;  /* 0x0000000803037836 */ /* 0x000fe20000000000 */
[----:B------:R-:W-:Y:S06]  /*09b0*/  @P6 BRA `(.L_x_243) ;  /* 0xfffffff800406947 */ /* 0x000fec000383ffff */
[----:B------:R-:W-:Y:S05]  /*09c0*/  BSYNC.RECONVERGENT B0 ;  /* 0x0000000000007941 */ /* 0x000fea0003800200 */
.L_x_226:
[----:B------:R-:W-:-:S07]  /*09d0*/  IADD3 R3, PT, PT, R3, -0x3, RZ ;  /* 0xfffffffd03037810 */ /* 0x000fce0007ffe0ff */
.L_x_225:
[----:B------:R-:W-:Y:S05]  /*09e0*/  BSYNC.RECONVERGENT B1 ;  /* 0x0000000000017941 */ /* 0x000fea0003800200 */
.L_x_224:
[----:B------:R-:W-:-:S13]  /*09f0*/  ISETP.NE.AND P0, PT, R5, RZ, PT ;  /* 0x000000ff0500720c */ /* 0x000fda0003f05270 */
[----:B------:R-:W-:Y:S05]  /*0a00*/  @!P0 EXIT ;  /* 0x000000000000894d */ /* 0x000fea0003800000 */
[----:B------:R-:W-:Y:S01]  /*0a10*/  ISETP.GE.U32.AND P0, PT, R5, 0x4, PT ;  /* 0x000000040500780c */ /* 0x000fe20003f06070 */
[----:B------:R-:W-:Y:S01]  /*0a20*/  BSSY.RECONVERGENT B0, `(.L_x_244) ;  /* 0x0000058000007945 */ /* 0x000fe20003800200 */
[----:B------:R-:W-:-:S11]  /*0a30*/  LOP3.LUT R2, R0, 0x3, RZ, 0xc0, !PT ;  /* 0x0000000300027812 */ /* 0x000fd600078ec0ff */
[----:B------:R-:W-:Y:S05]  /*0a40*/  @!P0 BRA `(.L_x_245) ;  /* 0x0000000400548947 */ /* 0x000fea0003800000 */
[----:B------:R-:W5:Y:S01]  /*0a50*/  LDC R5, c[0x0][0x3a8] ;  /* 0x0000ea00ff057b82 */ /* 0x000f620000000800 */
[C---:B------:R-:W-:Y:S01]  /*0a60*/  VIADD R4, R3.reuse, 0x2 ;  /* 0x0000000203047836 */ /* 0x040fe20000000000 */
[C---:B-1----:R-:W-:Y:S01]  /*0a70*/  IADD3 R6, PT, PT, R3.reuse, 0x1, RZ ;  /* 0x0000000103067810 */ /* 0x042fe20007ffe0ff */
[----:B------:R-:W-:Y:S01]  /*0a80*/  BSSY.RECONVERGENT B1, `(.L_x_246) ;  /* 0x0000017000017945 */ /* 0x000fe20003800200 */
[C---:B--2---:R-:W-:Y:S02]  /*0a90*/  IADD3 R8, PT, PT, R3.reuse, 0x3, RZ ;  /* 0x0000000303087810 */ /* 0x044fe40007ffe0ff */
[-C--:B-----5:R-:W-:Y:S02]  /*0aa0*/  ISETP.GE.AND P0, PT, R3, R5.reuse, PT ;  /* 0x000000050300720c */ /* 0x0a0fe40003f06270 */
[-C--:B------:R-:W-:Y:S02]  /*0ab0*/  ISETP.GE.AND P1, PT, R6, R5.reuse, PT ;  /* 0x000000050600720c */ /* 0x080fe40003f26270 */
[----:B------:R-:W-:-:S02]  /*0ac0*/  ISETP.GE.AND P2, PT, R4, R5, PT ;  /* 0x000000050400720c */ /* 0x000fc40003f46270 */
[----:B------:R-:W-:-:S07]  /*0ad0*/  ISETP.GE.AND P3, PT, R8, R5, PT ;  /* 0x000000050800720c */ /* 0x000fce0003f66270 */
[----:B------:R-:W-:Y:S06]  /*0ae0*/  @P0 BRA `(.L_x_247) ;  /* 0x0000000000400947 */ /* 0x000fec0003800000 */
[----:B------:R-:W1:Y:S08]  /*0af0*/  LDC.64 R6, c[0x0][0x380] ;  /* 0x0000e000ff067b82 */ /* 0x000e700000000a00 */
[----:B------:R-:W2:Y:S08]  /*0b00*/  LDC.64 R4, c[0x0][0x388] ;  /* 0x0000e200ff047b82 */ /* 0x000eb00000000a00 */
[----:B------:R-:W5:Y:S01]  /*0b10*/  LDC.64 R8, c[0x0][0x390] ;  /* 0x0000e400ff087b82 */ /* 0x000f620000000a00 */
[----:B-1----:R-:W-:-:S07]  /*0b20*/  IMAD.WIDE R6, R3, 0x4, R6 ;  /* 0x0000000403067825 */ /* 0x002fce00078e0206 */
[----:B------:R-:W1:Y:S01]  /*0b30*/  LDC.64 R10, c[0x0][0x398] ;  /* 0x0000e600ff0a7b82 */ /* 0x000e620000000a00 */
[----:B------:R-:W1:Y:S01]  /*0b40*/  LDG.E R7, desc[UR4][R6.64] ;  /* 0x0000000406077981 */ /* 0x000e62000c1e1900 */
[----:B--2---:R-:W-:-:S06]  /*0b50*/  IMAD.WIDE R4, R3, 0x4, R4 ;  /* 0x0000000403047825 */ /* 0x004fcc00078e0204 */
[----:B------:R-:W2:Y:S01]  /*0b60*/  LDC.64 R12, c[0x0][0x3a0] ;  /* 0x0000e800ff0c7b82 */ /* 0x000ea20000000a00 */
[----:B------:R-:W2:Y:S01]  /*0b70*/  LDG.E R5, desc[UR4][R4.64] ;  /* 0x0000000404057981 */ /* 0x000ea2000c1e1900 */
[----:B-----5:R-:W-:-:S06]  /*0b80*/  IMAD.WIDE R8, R3, 0x4, R8 ;  /* 0x0000000403087825 */ /* 0x020fcc00078e0208 */
[----:B------:R-:W5:Y:S01]  /*0b90*/  LDG.E R8, desc[UR4][R8.64] ;  /* 0x0000000408087981 */ /* 0x000f62000c1e1900 */
[----:B-1----:R-:W-:-:S06]  /*0ba0*/  IMAD.WIDE R10, R7, 0x4, R10 ;  /* 0x00000004070a7825 */ /* 0x002fcc00078e020a */
[----:B------:R-:W5:Y:S01]  /*0bb0*/  LDG.E R11, desc[UR4][R10.64] ;  /* 0x000000040a0b7981 */ /* 0x000f62000c1e1900 */
[----:B--2---:R-:W-:-:S04]  /*0bc0*/  IMAD.WIDE R6, R5, 0x4, R12 ;  /* 0x0000000405067825 */ /* 0x004fc800078e020c */
[----:B-----5:R-:W-:-:S05]  /*0bd0*/  FMUL R13, R8, R11 ;  /* 0x0000000b080d7220 */ /* 0x020fca0000400000 */
[----:B------:R1:W-:Y:S02]  /*0be0*/  REDG.E.ADD.F32.FTZ.RN.STRONG.GPU desc[UR4][R6.64], R13 ;  /* 0x0000000d060079a6 */ /* 0x0003e4000c12f304 */
.L_x_247:
[----:B------:R-:W-:Y:S05]  /*0bf0*/  BSYNC.RECONVERGENT B1 ;  /* 0x0000000000017941 */ /* 0x000fea0003800200 */
.L_x_246:
[----:B------:R-:W-:Y:S04]  /*0c00*/  BSSY.RECONVERGENT B1, `(.L_x_248) ;  /* 0x0000012000017945 */ /* 0x000fe80003800200 */
[----:B------:R-:W-:Y:S05]  /*0c10*/  @P1 BRA `(.L_x_249) ;  /* 0x0000000000401947 */ /* 0x000fea0003800000 */
[----:B------:R-:W2:Y:S08]  /*0c20*/  LDC.64 R4, c[0x0][0x380] ;  /* 0x0000e000ff047b82 */ /* 0x000eb00000000a00 */
[----:B-1----:R-:W1:Y:S08]  /*0c30*/  LDC.64 R6, c[0x0][0x390] ;  /* 0x0000e400ff067b82 */ /* 0x002e700000000a00 */
[----:B------:R-:W5:Y:S01]  /*0c40*/  LDC.64 R14, c[0x0][0x398] ;  /* 0x0000e600ff0e7b82 */ /* 0x000f620000000a00 */
[----:B--2---:R-:W-:-:S07]  /*0c50*/  IMAD.WIDE R12, R3, 0x4, R4 ;  /* 0x00000004030c7825 */ /* 0x004fce00078e0204 */
[----:B------:R-:W2:Y:S01]  /*0c60*/  LDC.64 R4, c[0x0][0x388] ;  /* 0x0000e200ff047b82 */ /* 0x000ea20000000a00 */
[----:B------:R-:W5:Y:S01]  /*0c70*/  LDG.E R13, desc[UR4][R12.64+0x4] ;  /* 0x000004040c0d7981 */ /* 0x000f62000c1e1900 */
[----:B-1----:R-:W-:-:S06]  /*0c80*/  IMAD.WIDE R10, R3, 0x4, R6 ;  /* 0x00000004030a7825 */ /* 0x002fcc00078e0206 */
[----:B------:R-:W3:Y:S01]  /*0c90*/  LDG.E R10, desc[UR4][R10.64+0x4] ;  /* 0x000004040a0a7981 */ /* 0x000ee2000c1e1900 */
[----:B--2---:R-:W-:Y:S02]  /*0ca0*/  IMAD.WIDE R8, R3, 0x4, R4 ;  /* 0x0000000403087825 */ /* 0x004fe400078e0204 */
[----:B------:R-:W1:Y:S04]  /*0cb0*/  LDC.64 R4, c[0x0][0x3a0] ;  /* 0x0000e800ff047b82 */ /* 0x000e680000000a00 */
[----:B------:R-:W1:Y:S01]  /*0cc0*/  LDG.E R9, desc[UR4][R8.64+0x4] ;  /* 0x0000040408097981 */ /* 0x000e62000c1e1900 */
[----:B-----5:R-:W-:-:S06]  /*0cd0*/  IMAD.WIDE R6, R13, 0x4, R14 ;  /* 0x000000040d067825 */ /* 0x020fcc00078e020e */
[----:B------:R-:W3:Y:S01]  /*0ce0*/  LDG.E R7, desc[UR4][R6.64] ;  /* 0x0000000406077981 */ /* 0x000ee2000c1e1900 */
[----:B-1----:R-:W-:-:S04]  /*0cf0*/  IMAD.WIDE R4, R9, 0x4, R4 ;  /* 0x0000000409047825 */ /* 0x002fc800078e0204 */
[----:B---3--:R-:W-:-:S05]  /*0d00*/  FMUL R13, R10, R7 ;  /* 0x000000070a0d7220 */ /* 0x008fca0000400000 */
[----:B------:R2:W-:Y:S02]  /*0d10*/  REDG.E.ADD.F32.FTZ.RN.STRONG.GPU desc[UR4][R4.64], R13 ;  /* 0x0000000d040079a6 */ /* 0x0005e4000c12f304 */
.L_x_249:
[----:B------:R-:W-:Y:S05]  /*0d20*/  BSYNC.RECONVERGENT B1 ;  /* 0x0000000000017941 */ /* 0x000fea0003800200 */
.L_x_248:
[----:B------:R-:W-:Y:S04]  /*0d30*/  BSSY.RECONVERGENT B1, `(.L_x_250) ;  /* 0x0000012000017945 */ /* 0x000fe80003800200 */
[----:B------:R-:W-:Y:S05]  /*0d40*/  @P2 BRA `(.L_x_251) ;  /* 0x0000000000402947 */ /* 0x000fea0003800000 */
[----:B--2---:R-:W2:Y:S08]  /*0d50*/  LDC.64 R4, c[0x0][0x380] ;  /* 0x0000e000ff047b82 */ /* 0x004eb00000000a00 */
        /* <DEDUP_REMOVED lines=15> */
.L_x_251:
[----:B------:R-:W-:Y:S05]  /*0e50*/  BSYNC.RECONVERGENT B1 ;  /* 0x0000000000017941 */ /* 0x000fea0003800200 */
.L_x_250:
[----:B------:R-:W-:Y:S04]  /*0e60*/  BSSY.RECONVERGENT B1, `(.L_x_252) ;  /* 0x0000012000017945 */ /* 0x000fe80003800200 */
[----:B------:R-:W-:Y:S05]  /*0e70*/  @P3 BRA `(.L_x_253) ;  /* 0x0000000000403947 */ /* 0x000fea0003800000 */
[----:B-12---:R-:W1:Y:S08]  /*0e80*/  LDC.64 R4, c[0x0][0x380] ;  /* 0x0000e000ff047b82 */ /* 0x006e700000000a00 */
[----:B------:R-:W2:Y:S08]  /*0e90*/  LDC.64 R6, c[0x0][0x390] ;  /* 0x0000e400ff067b82 */ /* 0x000eb00000000a00 */
[----:B------:R-:W5:Y:S01]  /*0ea0*/  LDC.64 R14, c[0x0][0x398] ;  /* 0x0000e600ff0e7b82 */ /* 0x000f620000000a00 */
[----:B-1----:R-:W-:-:S07]  /*0eb0*/  IMAD.WIDE R12, R3, 0x4, R4 ;  /* 0x00000004030c7825 */ /* 0x002fce00078e0204 */
[----:B------:R-:W1:Y:S01]  /*0ec0*/  LDC.64 R4, c[0x0][0x388] ;  /* 0x0000e200ff047b82 */ /* 0x000e620000000a00 */
[----:B------:R-:W5:Y:S01]  /*0ed0*/  LDG.E R13, desc[UR4][R12.64+0xc] ;  /* 0x00000c040c0d7981 */ /* 0x000f62000c1e1900 */
[----:B--2---:R-:W-:-:S06]  /*0ee0*/  IMAD.WIDE R10, R3, 0x4, R6 ;  /* 0x00000004030a7825 */ /* 0x004fcc00078e0206 */
[----:B------:R-:W2:Y:S01]  /*0ef0*/  LDG.E R10, desc[UR4][R10.64+0xc] ;  /* 0x00000c040a0a7981 */ /* 0x000ea2000c1e1900 */
[----:B-1----:R-:W-:Y:S02]  /*0f00*/  IMAD.WIDE R8, R3, 0x4, R4 ;  /* 0x0000000403087825 */ /* 0x002fe400078e0204 */
[----:B------:R-:W1:Y:S04]  /*0f10*/  LDC.64 R4, c[0x0][0x3a0] ;  /* 0x0000e800ff047b82 */ /* 0x000e680000000a00 */
[----:B------:R-:W1:Y:S01]  /*0f20*/  LDG.E R9, desc[UR4][R8.64+0xc] ;  /* 0x00000c0408097981 */ /* 0x000e62000c1e1900 */
[----:B-----5:R-:W-:-:S06]  /*0f30*/  IMAD.WIDE R6, R13, 0x4, R14 ;  /* 0x000000040d067825 */ /* 0x020fcc00078e020e */
[----:B------:R-:W2:Y:S01]  /*0f40*/  LDG.E R7, desc[UR4][R6.64] ;  /* 0x0000000406077981 */ /* 0x000ea2000c1e1900 */
[----:B-1----:R-:W-:-:S04]  /*0f50*/  IMAD.WIDE R4, R9, 0x4, R4 ;  /* 0x0000000409047825 */ /* 0x002fc800078e0204 */
[----:B--2---:R-:W-:-:S05]  /*0f60*/  FMUL R13, R10, R7 ;  /* 0x000000070a0d7220 */ /* 0x004fca0000400000 */
[----:B------:R1:W-:Y:S02]  /*0f70*/  REDG.E.ADD.F32.FTZ.RN.STRONG.GPU desc[UR4][R4.64], R13 ;  /* 0x0000000d040079a6 */ /* 0x0003e4000c12f304 */
.L_x_253:
[----:B------:R-:W-:Y:S05]  /*0f80*/  BSYNC.RECONVERGENT B1 ;  /* 0x0000000000017941 */ /* 0x000fea0003800200 */
.L_x_252:
[----:B------:R-:W-:-:S07]  /*0f90*/  IADD3 R3, PT, PT, R3, 0x4, RZ ;  /* 0x0000000403037810 */ /* 0x000fce0007ffe0ff */
.L_x_245:
[----:B------:R-:W-:Y:S05]  /*0fa0*/  BSYNC.RECONVERGENT B0 ;  /* 0x0000000000007941 */ /* 0x000fea0003800200 */
.L_x_244:
[----:B------:R-:W-:-:S13]  /*0fb0*/  ISETP.NE.AND P0, PT, R2, RZ, PT ;  /* 0x000000ff0200720c */ /* 0x000fda0003f05270 */
[----:B------:R-:W-:Y:S05]  /*0fc0*/  @!P0 EXIT ;  /* 0x000000000000894d */ /* 0x000fea0003800000 */
[----:B------:R-:W-:Y:S01]  /*0fd0*/  ISETP.NE.AND P0, PT, R2, 0x1, PT ;  /* 0x000000010200780c */ /* 0x000fe20003f05270 */
[----:B------:R-:W-:-:S12]  /*0fe0*/  BSSY.RECONVERGENT B0, `(.L_x_254) ;  /* 0x000002d000007945 */ /* 0x000fd80003800200 */
[----:B------:R-:W-:Y:S05]  /*0ff0*/  @!P0 BRA `(.L_x_255) ;  /* 0x0000000000ac8947 */ /* 0x000fea0003800000 */
[----:B------:R-:W5:Y:S01]  /*1000*/  LDC R2, c[0x0][0x3a8] ;  /* 0x0000ea00ff027b82 */ /* 0x000f620000000800 */
[C---:B-12---:R-:W-:Y:S01]  /*1010*/  VIADD R5, R3.reuse, 0x1 ;  /* 0x0000000103057836 */ /* 0x046fe20000000000 */
[----:B------:R-:W-:Y:S01]  /*1020*/  BSSY.RECONVERGENT B1, `(.L_x_256) ;  /* 0x0000014000017945 */ /* 0x000fe20003800200 */
[----:B-----5:R-:W-:-:S03]  /*1030*/  ISETP.GE.AND P0, PT, R3, R2, PT ;  /* 0x000000020300720c */ /* 0x020fc60003f06270 */
[----:B------:R-:W-:-:S10]  /*1040*/  ISETP.GE.AND P1, PT, R5, R2, PT ;  /* 0x000000020500720c */ /* 0x000fd40003f26270 */
[----:B------:R-:W-:Y:S05]  /*1050*/  @P0 BRA `(.L_x_257) ;  /* 0x0000000000400947 */ /* 0x000fea0003800000 */
[----:B------:R-:W1:Y:S08]  /*1060*/  LDC.64 R4, c[0x0][0x380] ;  /* 0x0000e000ff047b82 */ /* 0x000e700000000a00 */
        /* <DEDUP_REMOVED lines=15> */
.L_x_257:
[----:B------:R-:W-:Y:S05]  /*1160*/  BSYNC.RECONVERGENT B1 ;  /* 0x0000000000017941 */ /* 0x000fea0003800200 */
.L_x_256:
[----:B------:R-:W-:Y:S04]  /*1170*/  BSSY.RECONVERGENT B1, `(.L_x_258) ;  /* 0x0000012000017945 */ /* 0x000fe80003800200 */
[----:B------:R-:W-:Y:S05]  /*1180*/  @P1 BRA `(.L_x_259) ;  /* 0x0000000000401947 */ /* 0x000fea0003800000 */
[----:B-1----:R-:W1:Y:S08]  /*1190*/  LDC.64 R4, c[0x0][0x380] ;  /* 0x0000e000ff047b82 */ /* 0x002e700000000a00 */
        /* <DEDUP_REMOVED lines=15> */
.L_x_259:
[----:B------:R-:W-:Y:S05]  /*1290*/  BSYNC.RECONVERGENT B1 ;  /* 0x0000000000017941 */ /* 0x000fea0003800200 */
.L_x_258:
[----:B------:R-:W-:-:S07]  /*12a0*/  IADD3 R3, PT, PT, R3, 0x2, RZ ;  /* 0x0000000203037810 */ /* 0x000fce0007ffe0ff */
.L_x_255:
[----:B------:R-:W-:Y:S05]  /*12b0*/  BSYNC.RECONVERGENT B0 ;  /* 0x0000000000007941 */ /* 0x000fea0003800200 */
.L_x_254:
[----:B------:R-:W5:Y:S01]  /*12c0*/  LDCU UR6, c[0x0][0x3a8] ;  /* 0x00007500ff0677ac */ /* 0x000f620008000800 */
[----:B------:R-:W-:Y:S02]  /*12d0*/  LOP3.LUT R0, R0, 0x1, RZ, 0xc0, !PT ;  /* 0x0000000100007812 */ /* 0x000fe400078ec0ff */
[----:B-----5:R-:W-:-:S04]  /*12e0*/  ISETP.GE.AND P0, PT, R3, UR6, PT ;  /* 0x0000000603007c0c */ /* 0x020fc8000bf06270 */
[----:B------:R-:W-:-:S13]  /*12f0*/  ISETP.NE.U32.OR P0, PT, R0, 0x1, P0 ;  /* 0x000000010000780c */ /* 0x000fda0000705470 */
[----:B------:R-:W-:Y:S05]  /*1300*/  @P0 EXIT ;  /* 0x000000000000094d */ /* 0x000fea0003800000 */
[----:B--2---:R-:W2:Y:S08]  /*1310*/  LDC.64 R8, c[0x0][0x380] ;  /* 0x0000e000ff087b82 */ /* 0x004eb00000000a00 */
[----:B-1----:R-:W1:Y:S08]  /*1320*/  LDC.64 R4, c[0x0][0x388] ;  /* 0x0000e200ff047b82 */ /* 0x002e700000000a00 */
[----:B------:R-:W5:Y:S01]  /*1330*/  LDC.64 R6, c[0x0][0x390] ;  /* 0x0000e400ff067b82 */ /* 0x000f620000000a00 */
[----:B--2---:R-:W-:-:S07]  /*1340*/  IMAD.WIDE R8, R3, 0x4, R8 ;  /* 0x0000000403087825 */ /* 0x004fce00078e0208 */
[----:B------:R-:W2:Y:S01]  /*1350*/  LDC.64 R10, c[0x0][0x398] ;  /* 0x0000e600ff0a7b82 */ /* 0x000ea20000000a00 */
[----:B------:R-:W2:Y:S01]  /*1360*/  LDG.E R9, desc[UR4][R8.64] ;  /* 0x0000000408097981 */ /* 0x000ea2000c1e1900 */
[----:B-1----:R-:W-:-:S06]  /*1370*/  IMAD.WIDE R4, R3, 0x4, R4 ;  /* 0x0000000403047825 */ /* 0x002fcc00078e0204 */
[----:B------:R-:W3:Y:S01]  /*1380*/  LDG.E R5, desc[UR4][R4.64] ;  /* 0x0000000404057981 */ /* 0x000ee2000c1e1900 */
[----:B-----5:R-:W-:Y:S02]  /*1390*/  IMAD.WIDE R6, R3, 0x4, R6 ;  /* 0x0000000403067825 */ /* 0x020fe400078e0206 */
[----:B------:R-:W3:Y:S04]  /*13a0*/  LDC.64 R2, c[0x0][0x3a0] ;  /* 0x0000e800ff027b82 */ /* 0x000ee80000000a00 */
[----:B------:R-:W5:Y:S01]  /*13b0*/  LDG.E R6, desc[UR4][R6.64] ;  /* 0x0000000406067981 */ /* 0x000f62000c1e1900 */
[----:B--2---:R-:W-:-:S06]  /*13c0*/  IMAD.WIDE R10, R9, 0x4, R10 ;  /* 0x00000004090a7825 */ /* 0x004fcc00078e020a */
[----:B------:R-:W5:Y:S01]  /*13d0*/  LDG.E R11, desc[UR4][R10.64] ;  /* 0x000000040a0b7981 */ /* 0x000f62000c1e1900 */
[----:B---3--:R-:W-:-:S04]  /*13e0*/  IMAD.WIDE R2, R5, 0x4, R2 ;  /* 0x0000000405027825 */ /* 0x008fc800078e0202 */
[----:B-----5:R-:W-:-:S05]  /*13f0*/  FMUL R9, R6, R11 ;  /* 0x0000000b06097220 */ /* 0x020fca0000400000 */
[----:B------:R-:W-:Y:S01]  /*1400*/  REDG.E.ADD.F32.FTZ.RN.STRONG.GPU desc[UR4][R2.64], R9 ;  /* 0x00000009020079a6 */ /* 0x000fe2000c12f304 */
[----:B------:R-:W-:Y:S05]  /*1410*/  EXIT ;  /* 0x000000000000794d */ /* 0x000fea0003800000 */
        .weak           $__internal_6_$__cuda_sm3x_div_rn_noftz_f32_slowpath
        .type           $__internal_6_$__cuda_sm3x_div_rn_noftz_f32_slowpath,@function
        .size           $__internal_6_$__cuda_sm3x_div_rn_noftz_f32_slowpath,(.L_x_275 - $__internal_6_$__cuda_sm3x_div_rn_noftz_f32_slowpath)
$__internal_6_$__cuda_sm3x_div_rn_noftz_f32_slowpath:
        /* <DEDUP_REMOVED lines=35> */
.L_x_260:
        /* <DEDUP_REMOVED lines=50> */
.L_x_266:
[----:B------:R-:W-:-:S04]  /*1970*/  LOP3.LUT R3, R3, 0x80000000, RZ, 0xc0, !PT ;  /* 0x8000000003037812 */ /* 0x000fc800078ec0ff */
[----:B------:R-:W-:Y:S01]  /*1980*/  LOP3.LUT R3, R3, 0x7f800000, RZ, 0xfc, !PT ;  /* 0x7f80000003037812 */ /* 0x000fe200078efcff */
[----:B------:R-:W-:Y:S06]  /*1990*/  BRA `(.L_x_267) ;  /* 0x0000000000287947 */ /* 0x000fec0003800000 */
.L_x_265:
[----:B------:R-:W-:Y:S01]  /*19a0*/  IMAD R3, R5, 0x800000, R3 ;  /* 0x0080000005037824 */ /* 0x000fe200078e0203 */
[----:B------:R-:W-:Y:S06]  /*19b0*/  BRA `(.L_x_267) ;  /* 0x0000000000207947 */ /* 0x000fec0003800000 */
.L_x_264:
[----:B------:R-:W-:-:S04]  /*19c0*/  LOP3.LUT R3, R7, 0x80000000, R6, 0x48, !PT ;  /* 0x8000000007037812 */ /* 0x000fc800078e4806 */
[----:B------:R-:W-:Y:S01]  /*19d0*/  LOP3.LUT R3, R3, 0x7f800000, RZ, 0xfc, !PT ;  /* 0x7f80000003037812 */ /* 0x000fe200078efcff */
[----:B------:R-:W-:Y:S06]  /*19e0*/  BRA `(.L_x_267) ;  /* 0x0000000000147947 */ /* 0x000fec0003800000 */
.L_x_263:
[----:B------:R-:W-:Y:S01]  /*19f0*/  LOP3.LUT R3, R7, 0x80000000, R6, 0x48, !PT ;  /* 0x8000000007037812 */ /* 0x000fe200078e4806 */
[----:B------:R-:W-:Y:S06]  /*1a00*/  BRA `(.L_x_267) ;  /* 0x00000000000c7947 */ /* 0x000fec0003800000 */
.L_x_262:
[----:B------:R-:W0:Y:S01]  /*1a10*/  MUFU.RSQ R3, -QNAN ;  /* 0xffc0000000037908 */ /* 0x000e220000001400 */
[----:B------:R-:W-:Y:S05]  /*1a20*/  BRA `(.L_x_267) ;  /* 0x0000000000047947 */ /* 0x000fea0003800000 */
.L_x_261:
[----:B------:R-:W-:-:S07]  /*1a30*/  FADD.FTZ R3, R0, R3 ;  /* 0x0000000300037221 */ /* 0x000fce0000010000 */
.L_x_267:
[----:B0-----:R-:W-:Y:S01]  /*1a40*/  MOV R0, R3 ;  /* 0x0000000300007202 */ /* 0x001fe20000000f00 */
[----:B------:R-:W-:-:S04]  /*1a50*/  HFMA2 R3, -RZ, RZ, 0, 0 ;  /* 0x00000000ff037431 */ /* 0x000fc800000001ff */
[----:B------:R-:W-:Y:S05]  /*1a60*/  RET.REL.NODEC R2 `(_Z6spmv_aPKiS0_PKfS2_Pfi) ;  /* 0xffffffe402647950 */ /* 0x000fea0003c3ffff */
.L_x_268:
        /* <DEDUP_REMOVED lines=9> */
.L_x_275:


//--------------------- .nv.shared.reserved.0     --------------------------
	.section	.nv.shared.reserved.0,"aw",@nobits
	.weak		__nv_reservedSMEM_offset_0_alias
	.size		__nv_reservedSMEM_offset_0_alias, 0, 64
	.other		__nv_reservedSMEM_offset_0_alias,@"STO_CUDA_RESERVED_SHARED STV_DEFAULT"
__nv_reservedSMEM_offset_0_alias:
	.zero		0
	.zero		64


//--------------------- .nv.constant0._Z6spmv_ePKiS0_PKfS2_Pfi --------------------------
	.section	.nv.constant0._Z6spmv_ePKiS0_PKfS2_Pfi,"a",@progbits
	.sectionflags	@""
	.align	4
.nv.constant0._Z6spmv_ePKiS0_PKfS2_Pfi:
	.zero		940


//--------------------- .nv.constant0._Z6spmv_dPKiS0_PKfS2_Pfi --------------------------
	.section	.nv.constant0._Z6spmv_dPKiS0_PKfS2_Pfi,"a",@progbits
	.sectionflags	@""
	.align	4
.nv.constant0._Z6spmv_dPKiS0_PKfS2_Pfi:
	.zero		940


//--------------------- .nv.constant0._Z7spmv_ccPKiS0_PKfS2_Pfi --------------------------
	.section	.nv.constant0._Z7spmv_ccPKiS0_PKfS2_Pfi,"a",@progbits
	.sectionflags	@""
	.align	4
.nv.constant0._Z7spmv_ccPKiS0_PKfS2_Pfi:
	.zero		940


//--------------------- .nv.constant0._Z7spmv_ciPKiS0_PKfS2_Pfi --------------------------
	.section	.nv.constant0._Z7spmv_ciPKiS0_PKfS2_Pfi,"a",@progbits
	.sectionflags	@""
	.align	4
.nv.constant0._Z7spmv_ciPKiS0_PKfS2_Pfi:
	.zero		940


//--------------------- .nv.constant0._Z6spmv_cPKiS0_PKfS2_Pfi --------------------------
	.section	.nv.constant0._Z6spmv_cPKiS0_PKfS2_Pfi,"a",@progbits
	.sectionflags	@""
	.align	4
.nv.constant0._Z6spmv_cPKiS0_PKfS2_Pfi:
	.zero		940


//--------------------- .nv.constant0._Z6spmv_bPKiS0_PKfS2_Pfi --------------------------
	.section	.nv.constant0._Z6spmv_bPKiS0_PKfS2_Pfi,"a",@progbits
	.sectionflags	@""
	.align	4
.nv.constant0._Z6spmv_bPKiS0_PKfS2_Pfi:
	.zero		940


//--------------------- .nv.constant0._Z6spmv_aPKiS0_PKfS2_Pfi --------------------------
	.section	.nv.constant0._Z6spmv_aPKiS0_PKfS2_Pfi,"a",@progbits
	.sectionflags	@""
	.align	4
.nv.constant0._Z6spmv_aPKiS0_PKfS2_Pfi:
	.zero		940


//--------------------- SYMBOLS --------------------------

	.type		.nv.reservedSmem.offset0,@object
	.size		.nv.reservedSmem.offset0,0x4
